//
// Generated by NVIDIA NVVM Compiler
//
// Compiler Build ID: CL-36424714
// Cuda compilation tools, release 13.0, V13.0.88
// Based on NVVM 20.0.0
//

.version 9.0
.target sm_100
.address_size 64

	// .globl	_Z15selectAddKernelPKfPKlS0_S2_S0_S2_S0_S2_S0_S2_lllPf
.extern .func __assertfail
(
	.param .b64 __assertfail_param_0,
	.param .b64 __assertfail_param_1,
	.param .b32 __assertfail_param_2,
	.param .b64 __assertfail_param_3,
	.param .b64 __assertfail_param_4
)
;
.global .align 1 .b8 __unnamed_1[249] = {118, 111, 105, 100, 32, 115, 101, 108, 101, 99, 116, 65, 100, 100, 75, 101, 114, 110, 101, 108, 40, 99, 111, 110, 115, 116, 32, 102, 108, 111, 97, 116, 32, 42, 44, 32, 99, 111, 110, 115, 116, 32, 115, 105, 103, 110, 101, 100, 32, 108, 111, 110, 103, 32, 42, 44, 32, 99, 111, 110, 115, 116, 32, 102, 108, 111, 97, 116, 32, 42, 44, 32, 99, 111, 110, 115, 116, 32, 115, 105, 103, 110, 101, 100, 32, 108, 111, 110, 103, 32, 42, 44, 32, 99, 111, 110, 115, 116, 32, 102, 108, 111, 97, 116, 32, 42, 44, 32, 99, 111, 110, 115, 116, 32, 115, 105, 103, 110, 101, 100, 32, 108, 111, 110, 103, 32, 42, 44, 32, 99, 111, 110, 115, 116, 32, 102, 108, 111, 97, 116, 32, 42, 44, 32, 99, 111, 110, 115, 116, 32, 115, 105, 103, 110, 101, 100, 32, 108, 111, 110, 103, 32, 42, 44, 32, 99, 111, 110, 115, 116, 32, 102, 108, 111, 97, 116, 32, 42, 44, 32, 99, 111, 110, 115, 116, 32, 115, 105, 103, 110, 101, 100, 32, 108, 111, 110, 103, 32, 42, 44, 32, 115, 105, 103, 110, 101, 100, 32, 108, 111, 110, 103, 44, 32, 115, 105, 103, 110, 101, 100, 32, 108, 111, 110, 103, 44, 32, 115, 105, 103, 110, 101, 100, 32, 108, 111, 110, 103, 44, 32, 102, 108, 111, 97, 116, 32, 42, 41};
.global .align 1 .b8 $str[41] = {40, 48, 32, 60, 61, 32, 105, 110, 100, 101, 120, 48, 41, 32, 38, 38, 32, 40, 105, 110, 100, 101, 120, 48, 32, 60, 32, 110, 95, 118, 97, 108, 95, 99, 104, 111, 105, 99, 101, 41};
.global .align 1 .b8 $str$1[27] = {47, 116, 109, 112, 47, 115, 97, 115, 115, 95, 99, 117, 95, 52, 112, 110, 109, 110, 116, 102, 98, 47, 107, 46, 99, 117};
.global .align 1 .b8 $str$2[41] = {40, 48, 32, 60, 61, 32, 105, 110, 100, 101, 120, 49, 41, 32, 38, 38, 32, 40, 105, 110, 100, 101, 120, 49, 32, 60, 32, 110, 95, 118, 97, 108, 95, 99, 104, 111, 105, 99, 101, 41};
.global .align 1 .b8 $str$3[41] = {40, 48, 32, 60, 61, 32, 105, 110, 100, 101, 120, 50, 41, 32, 38, 38, 32, 40, 105, 110, 100, 101, 120, 50, 32, 60, 32, 110, 95, 118, 97, 108, 95, 99, 104, 111, 105, 99, 101, 41};
.global .align 1 .b8 $str$4[41] = {40, 48, 32, 60, 61, 32, 105, 110, 100, 101, 120, 51, 41, 32, 38, 38, 32, 40, 105, 110, 100, 101, 120, 51, 32, 60, 32, 110, 95, 118, 97, 108, 95, 99, 104, 111, 105, 99, 101, 41};
.global .align 1 .b8 $str$5[41] = {40, 48, 32, 60, 61, 32, 105, 110, 100, 101, 120, 52, 41, 32, 38, 38, 32, 40, 105, 110, 100, 101, 120, 52, 32, 60, 32, 110, 95, 118, 97, 108, 95, 99, 104, 111, 105, 99, 101, 41};

.visible .entry _Z15selectAddKernelPKfPKlS0_S2_S0_S2_S0_S2_S0_S2_lllPf(
	.param .u64 .ptr .align 1 _Z15selectAddKernelPKfPKlS0_S2_S0_S2_S0_S2_S0_S2_lllPf_param_0,
	.param .u64 .ptr .align 1 _Z15selectAddKernelPKfPKlS0_S2_S0_S2_S0_S2_S0_S2_lllPf_param_1,
	.param .u64 .ptr .align 1 _Z15selectAddKernelPKfPKlS0_S2_S0_S2_S0_S2_S0_S2_lllPf_param_2,
	.param .u64 .ptr .align 1 _Z15selectAddKernelPKfPKlS0_S2_S0_S2_S0_S2_S0_S2_lllPf_param_3,
	.param .u64 .ptr .align 1 _Z15selectAddKernelPKfPKlS0_S2_S0_S2_S0_S2_S0_S2_lllPf_param_4,
	.param .u64 .ptr .align 1 _Z15selectAddKernelPKfPKlS0_S2_S0_S2_S0_S2_S0_S2_lllPf_param_5,
	.param .u64 .ptr .align 1 _Z15selectAddKernelPKfPKlS0_S2_S0_S2_S0_S2_S0_S2_lllPf_param_6,
	.param .u64 .ptr .align 1 _Z15selectAddKernelPKfPKlS0_S2_S0_S2_S0_S2_S0_S2_lllPf_param_7,
	.param .u64 .ptr .align 1 _Z15selectAddKernelPKfPKlS0_S2_S0_S2_S0_S2_S0_S2_lllPf_param_8,
	.param .u64 .ptr .align 1 _Z15selectAddKernelPKfPKlS0_S2_S0_S2_S0_S2_S0_S2_lllPf_param_9,
	.param .u64 _Z15selectAddKernelPKfPKlS0_S2_S0_S2_S0_S2_S0_S2_lllPf_param_10,
	.param .u64 _Z15selectAddKernelPKfPKlS0_S2_S0_S2_S0_S2_S0_S2_lllPf_param_11,
	.param .u64 _Z15selectAddKernelPKfPKlS0_S2_S0_S2_S0_S2_S0_S2_lllPf_param_12,
	.param .u64 .ptr .align 1 _Z15selectAddKernelPKfPKlS0_S2_S0_S2_S0_S2_S0_S2_lllPf_param_13
)
{
	.reg .pred 	%p<74>;
	.reg .b32 	%r<10>;
	.reg .b32 	%f<64>;
	.reg .b64 	%rd<379>;

	ld.param.u64 	%rd87, [_Z15selectAddKernelPKfPKlS0_S2_S0_S2_S0_S2_S0_S2_lllPf_param_0];
	ld.param.u64 	%rd88, [_Z15selectAddKernelPKfPKlS0_S2_S0_S2_S0_S2_S0_S2_lllPf_param_1];
	ld.param.u64 	%rd89, [_Z15selectAddKernelPKfPKlS0_S2_S0_S2_S0_S2_S0_S2_lllPf_param_2];
	ld.param.u64 	%rd90, [_Z15selectAddKernelPKfPKlS0_S2_S0_S2_S0_S2_S0_S2_lllPf_param_3];
	ld.param.u64 	%rd91, [_Z15selectAddKernelPKfPKlS0_S2_S0_S2_S0_S2_S0_S2_lllPf_param_4];
	ld.param.u64 	%rd92, [_Z15selectAddKernelPKfPKlS0_S2_S0_S2_S0_S2_S0_S2_lllPf_param_5];
	ld.param.u64 	%rd93, [_Z15selectAddKernelPKfPKlS0_S2_S0_S2_S0_S2_S0_S2_lllPf_param_6];
	ld.param.u64 	%rd94, [_Z15selectAddKernelPKfPKlS0_S2_S0_S2_S0_S2_S0_S2_lllPf_param_7];
	ld.param.u64 	%rd95, [_Z15selectAddKernelPKfPKlS0_S2_S0_S2_S0_S2_S0_S2_lllPf_param_8];
	ld.param.u64 	%rd96, [_Z15selectAddKernelPKfPKlS0_S2_S0_S2_S0_S2_S0_S2_lllPf_param_9];
	ld.param.u64 	%rd84, [_Z15selectAddKernelPKfPKlS0_S2_S0_S2_S0_S2_S0_S2_lllPf_param_10];
	ld.param.u64 	%rd85, [_Z15selectAddKernelPKfPKlS0_S2_S0_S2_S0_S2_S0_S2_lllPf_param_11];
	ld.param.u64 	%rd86, [_Z15selectAddKernelPKfPKlS0_S2_S0_S2_S0_S2_S0_S2_lllPf_param_12];
	ld.param.u64 	%rd97, [_Z15selectAddKernelPKfPKlS0_S2_S0_S2_S0_S2_S0_S2_lllPf_param_13];
	cvta.to.global.u64 	%rd1, %rd97;
	cvta.to.global.u64 	%rd2, %rd95;
	cvta.to.global.u64 	%rd3, %rd93;
	cvta.to.global.u64 	%rd4, %rd91;
	cvta.to.global.u64 	%rd5, %rd89;
	cvta.to.global.u64 	%rd6, %rd87;
	cvta.to.global.u64 	%rd7, %rd96;
	cvta.to.global.u64 	%rd8, %rd94;
	cvta.to.global.u64 	%rd9, %rd92;
	cvta.to.global.u64 	%rd10, %rd90;
	cvta.to.global.u64 	%rd11, %rd88;
	mov.u32 	%r2, %ctaid.x;
	mov.u32 	%r1, %ntid.x;
	mov.u32 	%r3, %tid.x;
	mad.lo.s32 	%r4, %r2, %r1, %r3;
	cvt.u64.u32 	%rd377, %r4;
	setp.le.s64 	%p1, %rd86, %rd377;
	@%p1 bra 	$L__BB0_58;
	setp.lt.s64 	%p2, %rd85, 1;
	mov.u32 	%r5, %nctaid.x;
	mul.lo.s32 	%r6, %r5, %r1;
	cvt.u64.u32 	%rd13, %r6;
	@%p2 bra 	$L__BB0_22;
	and.b64  	%rd14, %rd85, 3;
	and.b64  	%rd15, %rd85, 9223372036854775804;
	and.b64  	%rd16, %rd85, 1;
	shl.b64 	%rd17, %rd85, 2;
	add.s64 	%rd18, %rd4, 8;
	add.s64 	%rd19, %rd3, 8;
	add.s64 	%rd20, %rd2, 8;
$L__BB0_3:
	shl.b64 	%rd254, %rd377, 3;
	add.s64 	%rd255, %rd11, %rd254;
	ld.global.u64 	%rd256, [%rd255];
	add.s64 	%rd257, %rd10, %rd254;
	ld.global.u64 	%rd258, [%rd257];
	add.s64 	%rd259, %rd9, %rd254;
	ld.global.u64 	%rd260, [%rd259];
	add.s64 	%rd261, %rd8, %rd254;
	ld.global.u64 	%rd262, [%rd261];
	add.s64 	%rd263, %rd7, %rd254;
	ld.global.u64 	%rd264, [%rd263];
	shr.s64 	%rd265, %rd256, 63;
	and.b64  	%rd266, %rd265, %rd84;
	add.s64 	%rd22, %rd266, %rd256;
	shr.s64 	%rd267, %rd258, 63;
	and.b64  	%rd268, %rd267, %rd84;
	add.s64 	%rd23, %rd268, %rd258;
	shr.s64 	%rd269, %rd260, 63;
	and.b64  	%rd270, %rd269, %rd84;
	add.s64 	%rd24, %rd270, %rd260;
	shr.s64 	%rd271, %rd262, 63;
	and.b64  	%rd272, %rd271, %rd84;
	add.s64 	%rd25, %rd272, %rd262;
	shr.s64 	%rd273, %rd264, 63;
	and.b64  	%rd274, %rd273, %rd84;
	add.s64 	%rd26, %rd274, %rd264;
	setp.gt.s64 	%p53, %rd22, -1;
	setp.lt.s64 	%p54, %rd22, %rd84;
	and.pred  	%p55, %p53, %p54;
	@%p55 bra 	$L__BB0_5;
	mov.u64 	%rd275, $str;
	cvta.global.u64 	%rd276, %rd275;
	mov.u64 	%rd277, $str$1;
	cvta.global.u64 	%rd278, %rd277;
	mov.u64 	%rd279, __unnamed_1;
	cvta.global.u64 	%rd280, %rd279;
	{ // callseq 15, 0
	.param .b64 param0;
	st.param.b64 	[param0], %rd276;
	.param .b64 param1;
	st.param.b64 	[param1], %rd278;
	.param .b32 param2;
	st.param.b32 	[param2], 40;
	.param .b64 param3;
	st.param.b64 	[param3], %rd280;
	.param .b64 param4;
	st.param.b64 	[param4], 1;
	call.uni 
	__assertfail, 
	(
	param0, 
	param1, 
	param2, 
	param3, 
	param4
	);
	} // callseq 15
$L__BB0_5:
	setp.gt.s64 	%p56, %rd23, -1;
	setp.lt.s64 	%p57, %rd23, %rd84;
	and.pred  	%p58, %p56, %p57;
	@%p58 bra 	$L__BB0_7;
	mov.u64 	%rd281, $str$2;
	cvta.global.u64 	%rd282, %rd281;
	mov.u64 	%rd283, $str$1;
	cvta.global.u64 	%rd284, %rd283;
	mov.u64 	%rd285, __unnamed_1;
	cvta.global.u64 	%rd286, %rd285;
	{ // callseq 16, 0
	.param .b64 param0;
	st.param.b64 	[param0], %rd282;
	.param .b64 param1;
	st.param.b64 	[param1], %rd284;
	.param .b32 param2;
	st.param.b32 	[param2], 41;
	.param .b64 param3;
	st.param.b64 	[param3], %rd286;
	.param .b64 param4;
	st.param.b64 	[param4], 1;
	call.uni 
	__assertfail, 
	(
	param0, 
	param1, 
	param2, 
	param3, 
	param4
	);
	} // callseq 16
$L__BB0_7:
	setp.gt.s64 	%p59, %rd24, -1;
	setp.lt.s64 	%p60, %rd24, %rd84;
	and.pred  	%p61, %p59, %p60;
	@%p61 bra 	$L__BB0_9;
	mov.u64 	%rd287, $str$3;
	cvta.global.u64 	%rd288, %rd287;
	mov.u64 	%rd289, $str$1;
	cvta.global.u64 	%rd290, %rd289;
	mov.u64 	%rd291, __unnamed_1;
	cvta.global.u64 	%rd292, %rd291;
	{ // callseq 17, 0
	.param .b64 param0;
	st.param.b64 	[param0], %rd288;
	.param .b64 param1;
	st.param.b64 	[param1], %rd290;
	.param .b32 param2;
	st.param.b32 	[param2], 42;
	.param .b64 param3;
	st.param.b64 	[param3], %rd292;
	.param .b64 param4;
	st.param.b64 	[param4], 1;
	call.uni 
	__assertfail, 
	(
	param0, 
	param1, 
	param2, 
	param3, 
	param4
	);
	} // callseq 17
$L__BB0_9:
	setp.gt.s64 	%p62, %rd25, -1;
	setp.lt.s64 	%p63, %rd25, %rd84;
	and.pred  	%p64, %p62, %p63;
	@%p64 bra 	$L__BB0_11;
	mov.u64 	%rd293, $str$4;
	cvta.global.u64 	%rd294, %rd293;
	mov.u64 	%rd295, $str$1;
	cvta.global.u64 	%rd296, %rd295;
	mov.u64 	%rd297, __unnamed_1;
	cvta.global.u64 	%rd298, %rd297;
	{ // callseq 18, 0
	.param .b64 param0;
	st.param.b64 	[param0], %rd294;
	.param .b64 param1;
	st.param.b64 	[param1], %rd296;
	.param .b32 param2;
	st.param.b32 	[param2], 43;
	.param .b64 param3;
	st.param.b64 	[param3], %rd298;
	.param .b64 param4;
	st.param.b64 	[param4], 1;
	call.uni 
	__assertfail, 
	(
	param0, 
	param1, 
	param2, 
	param3, 
	param4
	);
	} // callseq 18
$L__BB0_11:
	setp.gt.s64 	%p65, %rd26, -1;
	setp.lt.s64 	%p66, %rd26, %rd84;
	and.pred  	%p67, %p65, %p66;
	@%p67 bra 	$L__BB0_13;
	mov.u64 	%rd299, $str$5;
	cvta.global.u64 	%rd300, %rd299;
	mov.u64 	%rd301, $str$1;
	cvta.global.u64 	%rd302, %rd301;
	mov.u64 	%rd303, __unnamed_1;
	cvta.global.u64 	%rd304, %rd303;
	{ // callseq 19, 0
	.param .b64 param0;
	st.param.b64 	[param0], %rd300;
	.param .b64 param1;
	st.param.b64 	[param1], %rd302;
	.param .b32 param2;
	st.param.b32 	[param2], 44;
	.param .b64 param3;
	st.param.b64 	[param3], %rd304;
	.param .b64 param4;
	st.param.b64 	[param4], 1;
	call.uni 
	__assertfail, 
	(
	param0, 
	param1, 
	param2, 
	param3, 
	param4
	);
	} // callseq 19
$L__BB0_13:
	setp.lt.u64 	%p68, %rd85, 4;
	mul.lo.s64 	%rd41, %rd22, %rd85;
	mul.lo.s64 	%rd42, %rd23, %rd85;
	mul.lo.s64 	%rd43, %rd24, %rd85;
	mul.lo.s64 	%rd44, %rd25, %rd85;
	mul.lo.s64 	%rd45, %rd26, %rd85;
	mul.lo.s64 	%rd46, %rd377, %rd85;
	mov.b64 	%rd375, 0;
	@%p68 bra 	$L__BB0_16;
	mad.lo.s64 	%rd306, %rd17, %rd22, %rd6;
	add.s64 	%rd372, %rd306, 8;
	mad.lo.s64 	%rd307, %rd17, %rd23, %rd5;
	add.s64 	%rd371, %rd307, 8;
	mad.lo.s64 	%rd370, %rd17, %rd24, %rd18;
	mad.lo.s64 	%rd308, %rd17, %rd377, %rd1;
	add.s64 	%rd369, %rd308, 8;
	mad.lo.s64 	%rd368, %rd17, %rd25, %rd19;
	mad.lo.s64 	%rd367, %rd17, %rd26, %rd20;
	mov.u64 	%rd373, %rd15;
$L__BB0_15:
	.pragma "nounroll";
	ld.global.f32 	%f1, [%rd372+-8];
	ld.global.f32 	%f2, [%rd371+-8];
	ld.global.f32 	%f3, [%rd370+-8];
	ld.global.f32 	%f4, [%rd368+-8];
	ld.global.f32 	%f5, [%rd367+-8];
	add.f32 	%f6, %f1, %f2;
	add.f32 	%f7, %f6, %f3;
	add.f32 	%f8, %f7, %f4;
	add.f32 	%f9, %f8, %f5;
	st.global.f32 	[%rd369+-8], %f9;
	ld.global.f32 	%f10, [%rd372+-4];
	ld.global.f32 	%f11, [%rd371+-4];
	ld.global.f32 	%f12, [%rd370+-4];
	ld.global.f32 	%f13, [%rd368+-4];
	ld.global.f32 	%f14, [%rd367+-4];
	add.f32 	%f15, %f10, %f11;
	add.f32 	%f16, %f15, %f12;
	add.f32 	%f17, %f16, %f13;
	add.f32 	%f18, %f17, %f14;
	st.global.f32 	[%rd369+-4], %f18;
	ld.global.f32 	%f19, [%rd372];
	ld.global.f32 	%f20, [%rd371];
	ld.global.f32 	%f21, [%rd370];
	ld.global.f32 	%f22, [%rd368];
	ld.global.f32 	%f23, [%rd367];
	add.f32 	%f24, %f19, %f20;
	add.f32 	%f25, %f24, %f21;
	add.f32 	%f26, %f25, %f22;
	add.f32 	%f27, %f26, %f23;
	st.global.f32 	[%rd369], %f27;
	ld.global.f32 	%f28, [%rd372+4];
	ld.global.f32 	%f29, [%rd371+4];
	ld.global.f32 	%f30, [%rd370+4];
	ld.global.f32 	%f31, [%rd368+4];
	ld.global.f32 	%f32, [%rd367+4];
	add.f32 	%f33, %f28, %f29;
	add.f32 	%f34, %f33, %f30;
	add.f32 	%f35, %f34, %f31;
	add.f32 	%f36, %f35, %f32;
	st.global.f32 	[%rd369+4], %f36;
	add.s64 	%rd373, %rd373, -4;
	add.s64 	%rd372, %rd372, 16;
	add.s64 	%rd371, %rd371, 16;
	add.s64 	%rd370, %rd370, 16;
	add.s64 	%rd369, %rd369, 16;
	add.s64 	%rd368, %rd368, 16;
	add.s64 	%rd367, %rd367, 16;
	setp.eq.s64 	%p69, %rd373, 0;
	mov.u64 	%rd375, %rd15;
	@%p69 bra 	$L__BB0_16;
	bra.uni 	$L__BB0_15;
$L__BB0_16:
	setp.eq.s64 	%p70, %rd14, 0;
	@%p70 bra 	$L__BB0_21;
	setp.eq.s64 	%p71, %rd14, 1;
	@%p71 bra 	$L__BB0_19;
	add.s64 	%rd309, %rd375, %rd41;
	shl.b64 	%rd310, %rd309, 2;
	add.s64 	%rd311, %rd6, %rd310;
	ld.global.f32 	%f37, [%rd311];
	add.s64 	%rd312, %rd375, %rd42;
	shl.b64 	%rd313, %rd312, 2;
	add.s64 	%rd314, %rd5, %rd313;
	ld.global.f32 	%f38, [%rd314];
	add.s64 	%rd315, %rd375, %rd43;
	shl.b64 	%rd316, %rd315, 2;
	add.s64 	%rd317, %rd4, %rd316;
	ld.global.f32 	%f39, [%rd317];
	add.s64 	%rd318, %rd375, %rd44;
	shl.b64 	%rd319, %rd318, 2;
	add.s64 	%rd320, %rd3, %rd319;
	ld.global.f32 	%f40, [%rd320];
	add.s64 	%rd321, %rd375, %rd45;
	shl.b64 	%rd322, %rd321, 2;
	add.s64 	%rd323, %rd2, %rd322;
	ld.global.f32 	%f41, [%rd323];
	add.f32 	%f42, %f37, %f38;
	add.f32 	%f43, %f42, %f39;
	add.f32 	%f44, %f43, %f40;
	add.f32 	%f45, %f44, %f41;
	add.s64 	%rd324, %rd375, %rd46;
	shl.b64 	%rd325, %rd324, 2;
	add.s64 	%rd326, %rd1, %rd325;
	st.global.f32 	[%rd326], %f45;
	add.s64 	%rd327, %rd375, 1;
	and.b64  	%rd328, %rd327, 4294967295;
	add.s64 	%rd329, %rd328, %rd41;
	shl.b64 	%rd330, %rd329, 2;
	add.s64 	%rd331, %rd6, %rd330;
	ld.global.f32 	%f46, [%rd331];
	add.s64 	%rd332, %rd328, %rd42;
	shl.b64 	%rd333, %rd332, 2;
	add.s64 	%rd334, %rd5, %rd333;
	ld.global.f32 	%f47, [%rd334];
	add.s64 	%rd335, %rd328, %rd43;
	shl.b64 	%rd336, %rd335, 2;
	add.s64 	%rd337, %rd4, %rd336;
	ld.global.f32 	%f48, [%rd337];
	add.s64 	%rd338, %rd328, %rd44;
	shl.b64 	%rd339, %rd338, 2;
	add.s64 	%rd340, %rd3, %rd339;
	ld.global.f32 	%f49, [%rd340];
	add.s64 	%rd341, %rd328, %rd45;
	shl.b64 	%rd342, %rd341, 2;
	add.s64 	%rd343, %rd2, %rd342;
	ld.global.f32 	%f50, [%rd343];
	add.f32 	%f51, %f46, %f47;
	add.f32 	%f52, %f51, %f48;
	add.f32 	%f53, %f52, %f49;
	add.f32 	%f54, %f53, %f50;
	add.s64 	%rd344, %rd328, %rd46;
	shl.b64 	%rd345, %rd344, 2;
	add.s64 	%rd346, %rd1, %rd345;
	st.global.f32 	[%rd346], %f54;
	add.s64 	%rd347, %rd375, 2;
	and.b64  	%rd375, %rd347, 4294967295;
$L__BB0_19:
	setp.eq.s64 	%p72, %rd16, 0;
	@%p72 bra 	$L__BB0_21;
	add.s64 	%rd348, %rd375, %rd41;
	shl.b64 	%rd349, %rd348, 2;
	add.s64 	%rd350, %rd6, %rd349;
	ld.global.f32 	%f55, [%rd350];
	add.s64 	%rd351, %rd375, %rd42;
	shl.b64 	%rd352, %rd351, 2;
	add.s64 	%rd353, %rd5, %rd352;
	ld.global.f32 	%f56, [%rd353];
	add.s64 	%rd354, %rd375, %rd43;
	shl.b64 	%rd355, %rd354, 2;
	add.s64 	%rd356, %rd4, %rd355;
	ld.global.f32 	%f57, [%rd356];
	add.s64 	%rd357, %rd375, %rd44;
	shl.b64 	%rd358, %rd357, 2;
	add.s64 	%rd359, %rd3, %rd358;
	ld.global.f32 	%f58, [%rd359];
	add.s64 	%rd360, %rd375, %rd45;
	shl.b64 	%rd361, %rd360, 2;
	add.s64 	%rd362, %rd2, %rd361;
	ld.global.f32 	%f59, [%rd362];
	add.f32 	%f60, %f55, %f56;
	add.f32 	%f61, %f60, %f57;
	add.f32 	%f62, %f61, %f58;
	add.f32 	%f63, %f62, %f59;
	add.s64 	%rd363, %rd375, %rd46;
	shl.b64 	%rd364, %rd363, 2;
	add.s64 	%rd365, %rd1, %rd364;
	st.global.f32 	[%rd365], %f63;
$L__BB0_21:
	add.s64 	%rd377, %rd377, %rd13;
	setp.lt.s64 	%p73, %rd377, %rd86;
	@%p73 bra 	$L__BB0_3;
	bra.uni 	$L__BB0_58;
$L__BB0_22:
	add.s64 	%rd57, %rd13, %rd377;
	max.u64 	%rd98, %rd86, %rd57;
	setp.lt.u64 	%p3, %rd57, %rd86;
	selp.u64 	%rd58, 1, 0, %p3;
	add.s64 	%rd99, %rd57, %rd58;
	sub.s64 	%rd59, %rd98, %rd99;
	and.b64  	%rd100, %rd59, -4294967296;
	setp.ne.s64 	%p4, %rd100, 0;
	@%p4 bra 	$L__BB0_24;
	cvt.u32.u64 	%r7, %rd13;
	cvt.u32.u64 	%r8, %rd59;
	div.u32 	%r9, %r8, %r7;
	cvt.u64.u32 	%rd376, %r9;
	bra.uni 	$L__BB0_25;
$L__BB0_24:
	div.u64 	%rd376, %rd59, %rd13;
$L__BB0_25:
	add.s64 	%rd63, %rd376, %rd58;
	and.b64  	%rd101, %rd63, 1;
	setp.eq.b64 	%p5, %rd101, 1;
	@%p5 bra 	$L__BB0_36;
	shl.b64 	%rd102, %rd377, 3;
	add.s64 	%rd103, %rd11, %rd102;
	ld.global.u64 	%rd104, [%rd103];
	add.s64 	%rd105, %rd10, %rd102;
	ld.global.u64 	%rd64, [%rd105];
	add.s64 	%rd106, %rd9, %rd102;
	ld.global.u64 	%rd65, [%rd106];
	add.s64 	%rd107, %rd8, %rd102;
	ld.global.u64 	%rd66, [%rd107];
	add.s64 	%rd108, %rd7, %rd102;
	ld.global.u64 	%rd67, [%rd108];
	shr.s64 	%rd109, %rd104, 63;
	and.b64  	%rd110, %rd109, %rd84;
	add.s64 	%rd111, %rd110, %rd104;
	setp.gt.s64 	%p6, %rd111, -1;
	setp.lt.s64 	%p7, %rd111, %rd84;
	and.pred  	%p8, %p6, %p7;
	@%p8 bra 	$L__BB0_28;
	mov.u64 	%rd112, $str;
	cvta.global.u64 	%rd113, %rd112;
	mov.u64 	%rd114, $str$1;
	cvta.global.u64 	%rd115, %rd114;
	mov.u64 	%rd116, __unnamed_1;
	cvta.global.u64 	%rd117, %rd116;
	{ // callseq 0, 0
	.param .b64 param0;
	st.param.b64 	[param0], %rd113;
	.param .b64 param1;
	st.param.b64 	[param1], %rd115;
	.param .b32 param2;
	st.param.b32 	[param2], 40;
	.param .b64 param3;
	st.param.b64 	[param3], %rd117;
	.param .b64 param4;
	st.param.b64 	[param4], 1;
	call.uni 
	__assertfail, 
	(
	param0, 
	param1, 
	param2, 
	param3, 
	param4
	);
	} // callseq 0
$L__BB0_28:
	shr.s64 	%rd118, %rd64, 63;
	and.b64  	%rd119, %rd118, %rd84;
	add.s64 	%rd120, %rd119, %rd64;
	setp.gt.s64 	%p9, %rd120, -1;
	setp.lt.s64 	%p10, %rd120, %rd84;
	and.pred  	%p11, %p9, %p10;
	@%p11 bra 	$L__BB0_30;
	mov.u64 	%rd121, $str$2;
	cvta.global.u64 	%rd122, %rd121;
	mov.u64 	%rd123, $str$1;
	cvta.global.u64 	%rd124, %rd123;
	mov.u64 	%rd125, __unnamed_1;
	cvta.global.u64 	%rd126, %rd125;
	{ // callseq 1, 0
	.param .b64 param0;
	st.param.b64 	[param0], %rd122;
	.param .b64 param1;
	st.param.b64 	[param1], %rd124;
	.param .b32 param2;
	st.param.b32 	[param2], 41;
	.param .b64 param3;
	st.param.b64 	[param3], %rd126;
	.param .b64 param4;
	st.param.b64 	[param4], 1;
	call.uni 
	__assertfail, 
	(
	param0, 
	param1, 
	param2, 
	param3, 
	param4
	);
	} // callseq 1
$L__BB0_30:
	shr.s64 	%rd127, %rd65, 63;
	and.b64  	%rd128, %rd127, %rd84;
	add.s64 	%rd129, %rd128, %rd65;
	setp.gt.s64 	%p12, %rd129, -1;
	setp.lt.s64 	%p13, %rd129, %rd84;
	and.pred  	%p14, %p12, %p13;
	@%p14 bra 	$L__BB0_32;
	mov.u64 	%rd130, $str$3;
	cvta.global.u64 	%rd131, %rd130;
	mov.u64 	%rd132, $str$1;
	cvta.global.u64 	%rd133, %rd132;
	mov.u64 	%rd134, __unnamed_1;
	cvta.global.u64 	%rd135, %rd134;
	{ // callseq 2, 0
	.param .b64 param0;
	st.param.b64 	[param0], %rd131;
	.param .b64 param1;
	st.param.b64 	[param1], %rd133;
	.param .b32 param2;
	st.param.b32 	[param2], 42;
	.param .b64 param3;
	st.param.b64 	[param3], %rd135;
	.param .b64 param4;
	st.param.b64 	[param4], 1;
	call.uni 
	__assertfail, 
	(
	param0, 
	param1, 
	param2, 
	param3, 
	param4
	);
	} // callseq 2
$L__BB0_32:
	shr.s64 	%rd136, %rd66, 63;
	and.b64  	%rd137, %rd136, %rd84;
	add.s64 	%rd138, %rd137, %rd66;
	setp.gt.s64 	%p15, %rd138, -1;
	setp.lt.s64 	%p16, %rd138, %rd84;
	and.pred  	%p17, %p15, %p16;
	@%p17 bra 	$L__BB0_34;
	mov.u64 	%rd139, $str$4;
	cvta.global.u64 	%rd140, %rd139;
	mov.u64 	%rd141, $str$1;
	cvta.global.u64 	%rd142, %rd141;
	mov.u64 	%rd143, __unnamed_1;
	cvta.global.u64 	%rd144, %rd143;
	{ // callseq 3, 0
	.param .b64 param0;
	st.param.b64 	[param0], %rd140;
	.param .b64 param1;
	st.param.b64 	[param1], %rd142;
	.param .b32 param2;
	st.param.b32 	[param2], 43;
	.param .b64 param3;
	st.param.b64 	[param3], %rd144;
	.param .b64 param4;
	st.param.b64 	[param4], 1;
	call.uni 
	__assertfail, 
	(
	param0, 
	param1, 
	param2, 
	param3, 
	param4
	);
	} // callseq 3
$L__BB0_34:
	shr.s64 	%rd145, %rd67, 63;
	and.b64  	%rd146, %rd145, %rd84;
	add.s64 	%rd147, %rd146, %rd67;
	setp.gt.s64 	%p18, %rd147, -1;
	setp.lt.s64 	%p19, %rd147, %rd84;
	and.pred  	%p20, %p18, %p19;
	mov.u64 	%rd377, %rd57;
	@%p20 bra 	$L__BB0_36;
	mov.u64 	%rd148, $str$5;
	cvta.global.u64 	%rd149, %rd148;
	mov.u64 	%rd150, $str$1;
	cvta.global.u64 	%rd151, %rd150;
	mov.u64 	%rd152, __unnamed_1;
	cvta.global.u64 	%rd153, %rd152;
	{ // callseq 4, 0
	.param .b64 param0;
	st.param.b64 	[param0], %rd149;
	.param .b64 param1;
	st.param.b64 	[param1], %rd151;
	.param .b32 param2;
	st.param.b32 	[param2], 44;
	.param .b64 param3;
	st.param.b64 	[param3], %rd153;
	.param .b64 param4;
	st.param.b64 	[param4], 1;
	call.uni 
	__assertfail, 
	(
	param0, 
	param1, 
	param2, 
	param3, 
	param4
	);
	} // callseq 4
$L__BB0_36:
	setp.eq.s64 	%p21, %rd63, 0;
	@%p21 bra 	$L__BB0_58;
$L__BB0_37:
	shl.b64 	%rd154, %rd377, 3;
	add.s64 	%rd70, %rd11, %rd154;
	ld.global.u64 	%rd155, [%rd70];
	add.s64 	%rd71, %rd10, %rd154;
	ld.global.u64 	%rd72, [%rd71];
	add.s64 	%rd73, %rd9, %rd154;
	ld.global.u64 	%rd74, [%rd73];
	add.s64 	%rd75, %rd8, %rd154;
	ld.global.u64 	%rd76, [%rd75];
	add.s64 	%rd77, %rd7, %rd154;
	ld.global.u64 	%rd78, [%rd77];
	shr.s64 	%rd156, %rd155, 63;
	and.b64  	%rd157, %rd156, %rd84;
	add.s64 	%rd158, %rd157, %rd155;
	setp.gt.s64 	%p22, %rd158, -1;
	setp.lt.s64 	%p23, %rd158, %rd84;
	and.pred  	%p24, %p22, %p23;
	@%p24 bra 	$L__BB0_39;
	mov.u64 	%rd159, $str;
	cvta.global.u64 	%rd160, %rd159;
	mov.u64 	%rd161, $str$1;
	cvta.global.u64 	%rd162, %rd161;
	mov.u64 	%rd163, __unnamed_1;
	cvta.global.u64 	%rd164, %rd163;
	{ // callseq 5, 0
	.param .b64 param0;
	st.param.b64 	[param0], %rd160;
	.param .b64 param1;
	st.param.b64 	[param1], %rd162;
	.param .b32 param2;
	st.param.b32 	[param2], 40;
	.param .b64 param3;
	st.param.b64 	[param3], %rd164;
	.param .b64 param4;
	st.param.b64 	[param4], 1;
	call.uni 
	__assertfail, 
	(
	param0, 
	param1, 
	param2, 
	param3, 
	param4
	);
	} // callseq 5
$L__BB0_39:
	shr.s64 	%rd165, %rd72, 63;
	and.b64  	%rd166, %rd165, %rd84;
	add.s64 	%rd167, %rd166, %rd72;
	setp.gt.s64 	%p25, %rd167, -1;
	setp.lt.s64 	%p26, %rd167, %rd84;
	and.pred  	%p27, %p25, %p26;
	@%p27 bra 	$L__BB0_41;
	mov.u64 	%rd168, $str$2;
	cvta.global.u64 	%rd169, %rd168;
	mov.u64 	%rd170, $str$1;
	cvta.global.u64 	%rd171, %rd170;
	mov.u64 	%rd172, __unnamed_1;
	cvta.global.u64 	%rd173, %rd172;
	{ // callseq 6, 0
	.param .b64 param0;
	st.param.b64 	[param0], %rd169;
	.param .b64 param1;
	st.param.b64 	[param1], %rd171;
	.param .b32 param2;
	st.param.b32 	[param2], 41;
	.param .b64 param3;
	st.param.b64 	[param3], %rd173;
	.param .b64 param4;
	st.param.b64 	[param4], 1;
	call.uni 
	__assertfail, 
	(
	param0, 
	param1, 
	param2, 
	param3, 
	param4
	);
	} // callseq 6
$L__BB0_41:
	shr.s64 	%rd174, %rd74, 63;
	and.b64  	%rd175, %rd174, %rd84;
	add.s64 	%rd176, %rd175, %rd74;
	setp.gt.s64 	%p28, %rd176, -1;
	setp.lt.s64 	%p29, %rd176, %rd84;
	and.pred  	%p30, %p28, %p29;
	@%p30 bra 	$L__BB0_43;
	mov.u64 	%rd177, $str$3;
	cvta.global.u64 	%rd178, %rd177;
	mov.u64 	%rd179, $str$1;
	cvta.global.u64 	%rd180, %rd179;
	mov.u64 	%rd181, __unnamed_1;
	cvta.global.u64 	%rd182, %rd181;
	{ // callseq 7, 0
	.param .b64 param0;
	st.param.b64 	[param0], %rd178;
	.param .b64 param1;
	st.param.b64 	[param1], %rd180;
	.param .b32 param2;
	st.param.b32 	[param2], 42;
	.param .b64 param3;
	st.param.b64 	[param3], %rd182;
	.param .b64 param4;
	st.param.b64 	[param4], 1;
	call.uni 
	__assertfail, 
	(
	param0, 
	param1, 
	param2, 
	param3, 
	param4
	);
	} // callseq 7
$L__BB0_43:
	shr.s64 	%rd183, %rd76, 63;
	and.b64  	%rd184, %rd183, %rd84;
	add.s64 	%rd185, %rd184, %rd76;
	setp.gt.s64 	%p31, %rd185, -1;
	setp.lt.s64 	%p32, %rd185, %rd84;
	and.pred  	%p33, %p31, %p32;
	@%p33 bra 	$L__BB0_45;
	mov.u64 	%rd186, $str$4;
	cvta.global.u64 	%rd187, %rd186;
	mov.u64 	%rd188, $str$1;
	cvta.global.u64 	%rd189, %rd188;
	mov.u64 	%rd190, __unnamed_1;
	cvta.global.u64 	%rd191, %rd190;
	{ // callseq 8, 0
	.param .b64 param0;
	st.param.b64 	[param0], %rd187;
	.param .b64 param1;
	st.param.b64 	[param1], %rd189;
	.param .b32 param2;
	st.param.b32 	[param2], 43;
	.param .b64 param3;
	st.param.b64 	[param3], %rd191;
	.param .b64 param4;
	st.param.b64 	[param4], 1;
	call.uni 
	__assertfail, 
	(
	param0, 
	param1, 
	param2, 
	param3, 
	param4
	);
	} // callseq 8
$L__BB0_45:
	shr.s64 	%rd192, %rd78, 63;
	and.b64  	%rd193, %rd192, %rd84;
	add.s64 	%rd194, %rd193, %rd78;
	setp.gt.s64 	%p34, %rd194, -1;
	setp.lt.s64 	%p35, %rd194, %rd84;
	and.pred  	%p36, %p34, %p35;
	@%p36 bra 	$L__BB0_47;
	mov.u64 	%rd195, $str$5;
	cvta.global.u64 	%rd196, %rd195;
	mov.u64 	%rd197, $str$1;
	cvta.global.u64 	%rd198, %rd197;
	mov.u64 	%rd199, __unnamed_1;
	cvta.global.u64 	%rd200, %rd199;
	{ // callseq 9, 0
	.param .b64 param0;
	st.param.b64 	[param0], %rd196;
	.param .b64 param1;
	st.param.b64 	[param1], %rd198;
	.param .b32 param2;
	st.param.b32 	[param2], 44;
	.param .b64 param3;
	st.param.b64 	[param3], %rd200;
	.param .b64 param4;
	st.param.b64 	[param4], 1;
	call.uni 
	__assertfail, 
	(
	param0, 
	param1, 
	param2, 
	param3, 
	param4
	);
	} // callseq 9
$L__BB0_47:
	shl.b64 	%rd201, %rd13, 3;
	add.s64 	%rd202, %rd70, %rd201;
	ld.global.u64 	%rd203, [%rd202];
	add.s64 	%rd204, %rd71, %rd201;
	ld.global.u64 	%rd79, [%rd204];
	add.s64 	%rd205, %rd73, %rd201;
	ld.global.u64 	%rd80, [%rd205];
	add.s64 	%rd206, %rd75, %rd201;
	ld.global.u64 	%rd81, [%rd206];
	add.s64 	%rd207, %rd77, %rd201;
	ld.global.u64 	%rd82, [%rd207];
	shr.s64 	%rd208, %rd203, 63;
	and.b64  	%rd209, %rd208, %rd84;
	add.s64 	%rd210, %rd209, %rd203;
	setp.gt.s64 	%p37, %rd210, -1;
	setp.lt.s64 	%p38, %rd210, %rd84;
	and.pred  	%p39, %p37, %p38;
	@%p39 bra 	$L__BB0_49;
	mov.u64 	%rd211, $str;
	cvta.global.u64 	%rd212, %rd211;
	mov.u64 	%rd213, $str$1;
	cvta.global.u64 	%rd214, %rd213;
	mov.u64 	%rd215, __unnamed_1;
	cvta.global.u64 	%rd216, %rd215;
	{ // callseq 10, 0
	.param .b64 param0;
	st.param.b64 	[param0], %rd212;
	.param .b64 param1;
	st.param.b64 	[param1], %rd214;
	.param .b32 param2;
	st.param.b32 	[param2], 40;
	.param .b64 param3;
	st.param.b64 	[param3], %rd216;
	.param .b64 param4;
	st.param.b64 	[param4], 1;
	call.uni 
	__assertfail, 
	(
	param0, 
	param1, 
	param2, 
	param3, 
	param4
	);
	} // callseq 10
$L__BB0_49:
	shr.s64 	%rd217, %rd79, 63;
	and.b64  	%rd218, %rd217, %rd84;
	add.s64 	%rd219, %rd218, %rd79;
	setp.gt.s64 	%p40, %rd219, -1;
	setp.lt.s64 	%p41, %rd219, %rd84;
	and.pred  	%p42, %p40, %p41;
	@%p42 bra 	$L__BB0_51;
	mov.u64 	%rd220, $str$2;
	cvta.global.u64 	%rd221, %rd220;
	mov.u64 	%rd222, $str$1;
	cvta.global.u64 	%rd223, %rd222;
	mov.u64 	%rd224, __unnamed_1;
	cvta.global.u64 	%rd225, %rd224;
	{ // callseq 11, 0
	.param .b64 param0;
	st.param.b64 	[param0], %rd221;
	.param .b64 param1;
	st.param.b64 	[param1], %rd223;
	.param .b32 param2;
	st.param.b32 	[param2], 41;
	.param .b64 param3;
	st.param.b64 	[param3], %rd225;
	.param .b64 param4;
	st.param.b64 	[param4], 1;
	call.uni 
	__assertfail, 
	(
	param0, 
	param1, 
	param2, 
	param3, 
	param4
	);
	} // callseq 11
$L__BB0_51:
	shr.s64 	%rd226, %rd80, 63;
	and.b64  	%rd227, %rd226, %rd84;
	add.s64 	%rd228, %rd227, %rd80;
	setp.gt.s64 	%p43, %rd228, -1;
	setp.lt.s64 	%p44, %rd228, %rd84;
	and.pred  	%p45, %p43, %p44;
	@%p45 bra 	$L__BB0_53;
	mov.u64 	%rd229, $str$3;
	cvta.global.u64 	%rd230, %rd229;
	mov.u64 	%rd231, $str$1;
	cvta.global.u64 	%rd232, %rd231;
	mov.u64 	%rd233, __unnamed_1;
	cvta.global.u64 	%rd234, %rd233;
	{ // callseq 12, 0
	.param .b64 param0;
	st.param.b64 	[param0], %rd230;
	.param .b64 param1;
	st.param.b64 	[param1], %rd232;
	.param .b32 param2;
	st.param.b32 	[param2], 42;
	.param .b64 param3;
	st.param.b64 	[param3], %rd234;
	.param .b64 param4;
	st.param.b64 	[param4], 1;
	call.uni 
	__assertfail, 
	(
	param0, 
	param1, 
	param2, 
	param3, 
	param4
	);
	} // callseq 12
$L__BB0_53:
	shr.s64 	%rd235, %rd81, 63;
	and.b64  	%rd236, %rd235, %rd84;
	add.s64 	%rd237, %rd236, %rd81;
	setp.gt.s64 	%p46, %rd237, -1;
	setp.lt.s64 	%p47, %rd237, %rd84;
	and.pred  	%p48, %p46, %p47;
	@%p48 bra 	$L__BB0_55;
	mov.u64 	%rd238, $str$4;
	cvta.global.u64 	%rd239, %rd238;
	mov.u64 	%rd240, $str$1;
	cvta.global.u64 	%rd241, %rd240;
	mov.u64 	%rd242, __unnamed_1;
	cvta.global.u64 	%rd243, %rd242;
	{ // callseq 13, 0
	.param .b64 param0;
	st.param.b64 	[param0], %rd239;
	.param .b64 param1;
	st.param.b64 	[param1], %rd241;
	.param .b32 param2;
	st.param.b32 	[param2], 43;
	.param .b64 param3;
	st.param.b64 	[param3], %rd243;
	.param .b64 param4;
	st.param.b64 	[param4], 1;
	call.uni 
	__assertfail, 
	(
	param0, 
	param1, 
	param2, 
	param3, 
	param4
	);
	} // callseq 13
$L__BB0_55:
	shr.s64 	%rd244, %rd82, 63;
	and.b64  	%rd245, %rd244, %rd84;
	add.s64 	%rd246, %rd245, %rd82;
	setp.gt.s64 	%p49, %rd246, -1;
	setp.lt.s64 	%p50, %rd246, %rd84;
	and.pred  	%p51, %p49, %p50;
	@%p51 bra 	$L__BB0_57;
	mov.u64 	%rd247, $str$5;
	cvta.global.u64 	%rd248, %rd247;
	mov.u64 	%rd249, $str$1;
	cvta.global.u64 	%rd250, %rd249;
	mov.u64 	%rd251, __unnamed_1;
	cvta.global.u64 	%rd252, %rd251;
	{ // callseq 14, 0
	.param .b64 param0;
	st.param.b64 	[param0], %rd248;
	.param .b64 param1;
	st.param.b64 	[param1], %rd250;
	.param .b32 param2;
	st.param.b32 	[param2], 44;
	.param .b64 param3;
	st.param.b64 	[param3], %rd252;
	.param .b64 param4;
	st.param.b64 	[param4], 1;
	call.uni 
	__assertfail, 
	(
	param0, 
	param1, 
	param2, 
	param3, 
	param4
	);
	} // callseq 14
$L__BB0_57:
	shl.b64 	%rd253, %rd13, 1;
	add.s64 	%rd377, %rd377, %rd253;
	setp.lt.s64 	%p52, %rd377, %rd86;
	@%p52 bra 	$L__BB0_37;
$L__BB0_58:
	ret;

}


// ===== COMPILED SASS (sm_100) =====

	.target	sm_100

	.elftype	@"ET_EXEC"


//--------------------- .note.nv.tkinfo           --------------------------
	.section	.note.nv.tkinfo,"",@"SHT_NOTE"
	.sectionflags	@"SHF_NOTE_NV_TKINFO"
	.tkinfo
        /*0018*/ 	.word	0x00000002
        /*0030*/ 	.string	""
        /*0030*/ 	.string	"ptxas"
        /*0030*/ 	.string	"Cuda compilation tools, release 13.0, V13.0.88"
        /*0030*/ 	.string	"Build cuda_13.0.r13.0/compiler.36424714_0"
        /*0030*/ 	.string	"-arch sm_100 -m 64 "



//--------------------- .note.nv.cuinfo           --------------------------
	.section	.note.nv.cuinfo,"",@"SHT_NOTE"
	.sectionflags	@"SHF_NOTE_NV_CUINFO"
        /*0018*/ 	.short	0x0002
        /*001a*/ 	.short	0x0064
        /*001c*/ 	.short	0x0082
	.zero		2


//--------------------- .nv.info                  --------------------------
	.section	.nv.info,"",@"SHT_CUDA_INFO"
	.align	4


	//----- nvinfo : EIATTR_REGCOUNT
	.align		4
        /*0000*/ 	.byte	0x04, 0x2f
        /*0002*/ 	.short	(.L_8 - .L_7)
	.align		4
.L_7:
        /*0004*/ 	.word	index@(_Z15selectAddKernelPKfPKlS0_S2_S0_S2_S0_S2_S0_S2_lllPf)
        /*0008*/ 	.word	0x00000028


	//----- nvinfo : EIATTR_FRAME_SIZE
	.align		4
.L_8:
        /*000c*/ 	.byte	0x04, 0x11
        /*000e*/ 	.short	(.L_10 - .L_9)
	.align		4
.L_9:
        /*0010*/ 	.word	index@($__internal_0_$__cuda_sm20_div_u64)
        /*0014*/ 	.word	0x00000000


	//----- nvinfo : EIATTR_FRAME_SIZE
	.align		4
.L_10:
        /*0018*/ 	.byte	0x04, 0x11
        /*001a*/ 	.short	(.L_12 - .L_11)
	.align		4
.L_11:
        /*001c*/ 	.word	index@(_Z15selectAddKernelPKfPKlS0_S2_S0_S2_S0_S2_S0_S2_lllPf)
        /*0020*/ 	.word	0x00000000


	//----- nvinfo : EIATTR_MIN_STACK_SIZE
	.align		4
.L_12:
        /*0024*/ 	.byte	0x04, 0x12
        /*0026*/ 	.short	(.L_14 - .L_13)
	.align		4
.L_13:
        /*0028*/ 	.word	index@(_Z15selectAddKernelPKfPKlS0_S2_S0_S2_S0_S2_S0_S2_lllPf)
        /*002c*/ 	.word	0x00000000
.L_14:


//--------------------- .nv.compat                --------------------------
	.section	.nv.compat,"",@"SHT_CUDA_COMPAT_INFO"
	.align	4
        /*0000*/ 	.byte	0x02, 0x09, 0x00, 0x00, 0x02, 0x02, 0x01, 0x00, 0x02, 0x05, 0x05, 0x00, 0x03, 0x07, 0x01, 0x01
        /*0010*/ 	.byte	0x02, 0x03, 0x00, 0x00, 0x02, 0x06, 0x01, 0x00, 0x04, 0x0b, 0x08, 0x00, 0x09, 0x00, 0x00, 0x00
        /*0020*/ 	.byte	0x00, 0x00, 0x00, 0x00


//--------------------- .nv.info._Z15selectAddKernelPKfPKlS0_S2_S0_S2_S0_S2_S0_S2_lllPf --------------------------
	.section	.nv.info._Z15selectAddKernelPKfPKlS0_S2_S0_S2_S0_S2_S0_S2_lllPf,"",@"SHT_CUDA_INFO"
	.sectionflags	@""
	.align	4


	//----- nvinfo : EIATTR_CUDA_API_VERSION
	.align		4
        /*0000*/ 	.byte	0x04, 0x37
        /*0002*/ 	.short	(.L_16 - .L_15)
.L_15:
        /*0004*/ 	.word	0x00000082


	//----- nvinfo : EIATTR_KPARAM_INFO
	.align		4
.L_16:
        /*0008*/ 	.byte	0x04, 0x17
        /*000a*/ 	.short	(.L_18 - .L_17)
.L_17:
        /*000c*/ 	.word	0x00000000
        /*0010*/ 	.short	0x000d
        /*0012*/ 	.short	0x0068
        /*0014*/ 	.byte	0x00, 0xf5, 0x21, 0x00


	//----- nvinfo : EIATTR_KPARAM_INFO
	.align		4
.L_18:
        /*0018*/ 	.byte	0x04, 0x17
        /*001a*/ 	.short	(.L_20 - .L_19)
.L_19:
        /*001c*/ 	.word	0x00000000
        /*0020*/ 	.short	0x000c
        /*0022*/ 	.short	0x0060
        /*0024*/ 	.byte	0x00, 0xf0, 0x21, 0x00


	//----- nvinfo : EIATTR_KPARAM_INFO
	.align		4
.L_20:
        /*0028*/ 	.byte	0x04, 0x17
        /*002a*/ 	.short	(.L_22 - .L_21)
.L_21:
        /*002c*/ 	.word	0x00000000
        /*0030*/ 	.short	0x000b
        /*0032*/ 	.short	0x0058
        /*0034*/ 	.byte	0x00, 0xf0, 0x21, 0x00


	//----- nvinfo : EIATTR_KPARAM_INFO
	.align		4
.L_22:
        /*0038*/ 	.byte	0x04, 0x17
        /*003a*/ 	.short	(.L_24 - .L_23)
.L_23:
        /*003c*/ 	.word	0x00000000
        /*0040*/ 	.short	0x000a
        /*0042*/ 	.short	0x0050
        /*0044*/ 	.byte	0x00, 0xf0, 0x21, 0x00


	//----- nvinfo : EIATTR_KPARAM_INFO
	.align		4
.L_24:
        /*0048*/ 	.byte	0x04, 0x17
        /*004a*/ 	.short	(.L_26 - .L_25)
.L_25:
        /*004c*/ 	.word	0x00000000
        /*0050*/ 	.short	0x0009
        /*0052*/ 	.short	0x0048
        /*0054*/ 	.byte	0x00, 0xf5, 0x21, 0x00


	//----- nvinfo : EIATTR_KPARAM_INFO
	.align		4
.L_26:
        /*0058*/ 	.byte	0x04, 0x17
        /*005a*/ 	.short	(.L_28 - .L_27)
.L_27:
        /*005c*/ 	.word	0x00000000
        /*0060*/ 	.short	0x0008
        /*0062*/ 	.short	0x0040
        /*0064*/ 	.byte	0x00, 0xf5, 0x21, 0x00


	//----- nvinfo : EIATTR_KPARAM_INFO
	.align		4
.L_28:
        /*0068*/ 	.byte	0x04, 0x17
        /*006a*/ 	.short	(.L_30 - .L_29)
.L_29:
        /*006c*/ 	.word	0x00000000
        /*0070*/ 	.short	0x0007
        /*0072*/ 	.short	0x0038
        /*0074*/ 	.byte	0x00, 0xf5, 0x21, 0x00


	//----- nvinfo : EIATTR_KPARAM_INFO
	.align		4
.L_30:
        /*0078*/ 	.byte	0x04, 0x17
        /*007a*/ 	.short	(.L_32 - .L_31)
.L_31:
        /*007c*/ 	.word	0x00000000
        /*0080*/ 	.short	0x0006
        /*0082*/ 	.short	0x0030
        /*0084*/ 	.byte	0x00, 0xf5, 0x21, 0x00


	//----- nvinfo : EIATTR_KPARAM_INFO
	.align		4
.L_32:
        /*0088*/ 	.byte	0x04, 0x17
        /*008a*/ 	.short	(.L_34 - .L_33)
.L_33:
        /*008c*/ 	.word	0x00000000
        /*0090*/ 	.short	0x0005
        /*0092*/ 	.short	0x0028
        /*0094*/ 	.byte	0x00, 0xf5, 0x21, 0x00


	//----- nvinfo : EIATTR_KPARAM_INFO
	.align		4
.L_34:
        /*0098*/ 	.byte	0x04, 0x17
        /*009a*/ 	.short	(.L_36 - .L_35)
.L_35:
        /*009c*/ 	.word	0x00000000
        /*00a0*/ 	.short	0x0004
        /*00a2*/ 	.short	0x0020
        /*00a4*/ 	.byte	0x00, 0xf5, 0x21, 0x00


	//----- nvinfo : EIATTR_KPARAM_INFO
	.align		4
.L_36:
        /*00a8*/ 	.byte	0x04, 0x17
        /*00aa*/ 	.short	(.L_38 - .L_37)
.L_37:
        /*00ac*/ 	.word	0x00000000
        /*00b0*/ 	.short	0x0003
        /*00b2*/ 	.short	0x0018
        /*00b4*/ 	.byte	0x00, 0xf5, 0x21, 0x00


	//----- nvinfo : EIATTR_KPARAM_INFO
	.align		4
.L_38:
        /*00b8*/ 	.byte	0x04, 0x17
        /*00ba*/ 	.short	(.L_40 - .L_39)
.L_39:
        /*00bc*/ 	.word	0x00000000
        /*00c0*/ 	.short	0x0002
        /*00c2*/ 	.short	0x0010
        /*00c4*/ 	.byte	0x00, 0xf5, 0x21, 0x00


	//----- nvinfo : EIATTR_KPARAM_INFO
	.align		4
.L_40:
        /*00c8*/ 	.byte	0x04, 0x17
        /*00ca*/ 	.short	(.L_42 - .L_41)
.L_41:
        /*00cc*/ 	.word	0x00000000
        /*00d0*/ 	.short	0x0001
        /*00d2*/ 	.short	0x0008
        /*00d4*/ 	.byte	0x00, 0xf5, 0x21, 0x00


	//----- nvinfo : EIATTR_KPARAM_INFO
	.align		4
.L_42:
        /*00d8*/ 	.byte	0x04, 0x17
        /*00da*/ 	.short	(.L_44 - .L_43)
.L_43:
        /*00dc*/ 	.word	0x00000000
        /*00e0*/ 	.short	0x0000
        /*00e2*/ 	.short	0x0000
        /*00e4*/ 	.byte	0x00, 0xf5, 0x21, 0x00


	//----- nvinfo : EIATTR_SPARSE_MMA_MASK
	.align		4
.L_44:
        /*00e8*/ 	.byte	0x03, 0x50
        /*00ea*/ 	.short	0x0000


	//----- nvinfo : EIATTR_MAXREG_COUNT
	.align		4
        /*00ec*/ 	.byte	0x03, 0x1b
        /*00ee*/ 	.short	0x00ff


	//----- nvinfo : EIATTR_EXTERNS
	.align		4
        /*00f0*/ 	.byte	0x04, 0x0f
        /*00f2*/ 	.short	(.L_46 - .L_45)


	//   ....[0]....
	.align		4
.L_45:
        /*00f4*/ 	.word	index@(__assertfail)


	//----- nvinfo : EIATTR_MERCURY_ISA_VERSION
	.align		4
.L_46:
        /*00f8*/ 	.byte	0x03, 0x5f
        /*00fa*/ 	.short	0x0101


	//----- nvinfo : EIATTR_VRC_CTA_INIT_COUNT
	.align		4
        /*00fc*/ 	.byte	0x02, 0x4a
	.zero		1
	.zero		1


	//----- nvinfo : EIATTR_SYSCALL_OFFSETS
	.align		4
        /*0100*/ 	.byte	0x04, 0x46
        /*0102*/ 	.short	(.L_48 - .L_47)


	//   ....[0]....
.L_47:
        /*0104*/ 	.word	0x000005b0


	//   ....[1]....
        /*0108*/ 	.word	0x00000730


	//   ....[2]....
        /*010c*/ 	.word	0x000008b0


	//   ....[3]....
        /*0110*/ 	.word	0x00000a30


	//   ....[4]....
        /*0114*/ 	.word	0x00000bb0


	//   ....[5]....
        /*0118*/ 	.word	0x00002430


	//   ....[6]....
        /*011c*/ 	.word	0x00002610


	//   ....[7]....
        /*0120*/ 	.word	0x000027f0


	//   ....[8]....
        /*0124*/ 	.word	0x000029d0


	//   ....[9]....
        /*0128*/ 	.word	0x00002bc0


	//   ....[10]....
        /*012c*/ 	.word	0x00002ee0


	//   ....[11]....
        /*0130*/ 	.word	0x000030b0


	//   ....[12]....
        /*0134*/ 	.word	0x00003280


	//   ....[13]....
        /*0138*/ 	.word	0x00003450


	//   ....[14]....
        /*013c*/ 	.word	0x00003620


	//   ....[15]....
        /*0140*/ 	.word	0x00003950


	//   ....[16]....
        /*0144*/ 	.word	0x00003b20


	//   ....[17]....
        /*0148*/ 	.word	0x00003cf0


	//   ....[18]....
        /*014c*/ 	.word	0x00003ec0


	//   ....[19]....
        /*0150*/ 	.word	0x00004090


	//----- nvinfo : EIATTR_EXIT_INSTR_OFFSETS
	.align		4
.L_48:
        /*0154*/ 	.byte	0x04, 0x1c
        /*0156*/ 	.short	(.L_50 - .L_49)


	//   ....[0]....
.L_49:
        /*0158*/ 	.word	0x00000080


	//   ....[1]....
        /*015c*/ 	.word	0x00001d80


	//   ....[2]....
        /*0160*/ 	.word	0x00002c00


	//   ....[3]....
        /*0164*/ 	.word	0x00004110


	//----- nvinfo : EIATTR_CRS_STACK_SIZE
	.align		4
.L_50:
        /*0168*/ 	.byte	0x04, 0x1e
        /*016a*/ 	.short	(.L_52 - .L_51)
.L_51:
        /*016c*/ 	.word	0x00000000


	//----- nvinfo : EIATTR_CBANK_PARAM_SIZE
	.align		4
.L_52:
        /*0170*/ 	.byte	0x03, 0x19
        /*0172*/ 	.short	0x0070


	//----- nvinfo : EIATTR_PARAM_CBANK
	.align		4
        /*0174*/ 	.byte	0x04, 0x0a
        /*0176*/ 	.short	(.L_54 - .L_53)
	.align		4
.L_53:
        /*0178*/ 	.word	index@(.nv.constant0._Z15selectAddKernelPKfPKlS0_S2_S0_S2_S0_S2_S0_S2_lllPf)
        /*017c*/ 	.short	0x0380
        /*017e*/ 	.short	0x0070


	//----- nvinfo : EIATTR_SW_WAR
	.align		4
.L_54:
        /*0180*/ 	.byte	0x04, 0x36
        /*0182*/ 	.short	(.L_56 - .L_55)
.L_55:
        /*0184*/ 	.word	0x00000008
.L_56:


//--------------------- .nv.callgraph             --------------------------
	.section	.nv.callgraph,"",@"SHT_CUDA_CALLGRAPH"
	.align	4
	.sectionentsize	8
	.align		4
        /*0000*/ 	.word	0x00000000
	.align		4
        /*0004*/ 	.word	0xffffffff
	.align		4
        /*0008*/ 	.word	index@(_Z15selectAddKernelPKfPKlS0_S2_S0_S2_S0_S2_S0_S2_lllPf)
	.align		4
        /*000c*/ 	.word	index@(__assertfail)
	.align		4
        /*0010*/ 	.word	0x00000000
	.align		4
        /*0014*/ 	.word	0xfffffffe
	.align		4
        /*0018*/ 	.word	0x00000000
	.align		4
        /*001c*/ 	.word	0xfffffffd
	.align		4
        /*0020*/ 	.word	0x00000000
	.align		4
        /*0024*/ 	.word	0xfffffffc


//--------------------- .nv.constant4             --------------------------
	.section	.nv.constant4,"a",@progbits
	.align	8
	.align		8
.nv.constant4:
        /*0000*/ 	.dword	__assertfail
	.align		8
        /*0008*/ 	.dword	__unnamed_1
	.align		8
        /*0010*/ 	.dword	$str
	.align		8
        /*0018*/ 	.dword	$str$1
	.align		8
        /*0020*/ 	.dword	$str$2
	.align		8
        /*0028*/ 	.dword	$str$3
	.align		8
        /*0030*/ 	.dword	$str$4
	.align		8
        /*0038*/ 	.dword	$str$5


//--------------------- .text._Z15selectAddKernelPKfPKlS0_S2_S0_S2_S0_S2_S0_S2_lllPf --------------------------
	.section	.text._Z15selectAddKernelPKfPKlS0_S2_S0_S2_S0_S2_S0_S2_lllPf,"ax",@progbits
	.align	128
        .global         _Z15selectAddKernelPKfPKlS0_S2_S0_S2_S0_S2_S0_S2_lllPf
        .type           _Z15selectAddKernelPKfPKlS0_S2_S0_S2_S0_S2_S0_S2_lllPf,@function
        .size           _Z15selectAddKernelPKfPKlS0_S2_S0_S2_S0_S2_S0_S2_lllPf,(.L_x_53 - _Z15selectAddKernelPKfPKlS0_S2_S0_S2_S0_S2_S0_S2_lllPf)
        .other          _Z15selectAddKernelPKfPKlS0_S2_S0_S2_S0_S2_S0_S2_lllPf,@"STO_CUDA_ENTRY STV_DEFAULT"
_Z15selectAddKernelPKfPKlS0_S2_S0_S2_S0_S2_S0_S2_lllPf:
.text._Z15selectAddKernelPKfPKlS0_S2_S0_S2_S0_S2_S0_S2_lllPf:
[----:B------:R-:W0:Y:S01]  /*0000*/  LDC R1, c[0x0][0x37c] ;  /* 0x0000df00ff017b82 */ /* 0x000e220000000800 */
[----:B------:R-:W1:Y:S07]  /*0010*/  S2R R2, SR_TID.X ;  /* 0x0000000000027919 */ /* 0x000e6e0000002100 */
[----:B------:R-:W1:Y:S01]  /*0020*/  S2UR UR4, SR_CTAID.X ;  /* 0x00000000000479c3 */ /* 0x000e620000002500 */
[----:B------:R-:W2:Y:S07]  /*0030*/  LDCU.64 UR38, c[0x0][0x3e0] ;  /* 0x00007c00ff2677ac */ /* 0x000eae0008000a00 */
[----:B------:R-:W1:Y:S02]  /*0040*/  LDC R17, c[0x0][0x360] ;  /* 0x0000d800ff117b82 */ /* 0x000e640000000800 */
[----:B-1----:R-:W-:-:S05]  /*0050*/  IMAD R2, R17, UR4, R2 ;  /* 0x0000000411027c24 */ /* 0x002fca000f8e0202 */
[----:B--2---:R-:W-:-:S04]  /*0060*/  ISETP.GE.U32.AND P0, PT, R2, UR38, PT ;  /* 0x0000002602007c0c */ /* 0x004fc8000bf06070 */
[----:B------:R-:W-:-:S13]  /*0070*/  ISETP.GE.AND.EX P0, PT, RZ, UR39, PT, P0 ;  /* 0x00000027ff007c0c */ /* 0x000fda000bf06300 */
[----:B0-----:R-:W-:Y:S05]  /*0080*/  @P0 EXIT ;  /* 0x000000000000094d */ /* 0x001fea0003800000 */
[----:B------:R-:W0:Y:S01]  /*0090*/  LDCU.64 UR6, c[0x0][0x3d8] ;  /* 0x00007b00ff0677ac */ /* 0x000e220008000a00 */
[----:B------:R-:W-:Y:S01]  /*00a0*/  IMAD.MOV.U32 R16, RZ, RZ, RZ ;  /* 0x000000ffff107224 */ /* 0x000fe200078e00ff */
[----:B------:R-:W1:Y:S01]  /*00b0*/  LDCU UR4, c[0x0][0x370] ;  /* 0x00006e00ff0477ac */ /* 0x000e620008000800 */
[----:B------:R-:W2:Y:S01]  /*00c0*/  LDCU.64 UR36, c[0x0][0x358] ;  /* 0x00006b00ff2477ac */ /* 0x000ea20008000a00 */
[----:B0-----:R-:W-:-:S04]  /*00d0*/  UISETP.GE.U32.AND UP0, UPT, UR6, 0x1, UPT ;  /* 0x000000010600788c */ /* 0x001fc8000bf06070 */
[----:B------:R-:W-:Y:S01]  /*00e0*/  UISETP.GE.AND.EX UP0, UPT, UR7, URZ, UPT, UP0 ;  /* 0x000000ff0700728c */ /* 0x000fe2000bf06300 */
[----:B-1----:R-:W-:-:S08]  /*00f0*/  IMAD R17, R17, UR4, RZ ;  /* 0x0000000411117c24 */ /* 0x002fd0000f8e02ff */
[----:B--2---:R-:W-:Y:S05]  /*0100*/  BRA.U !UP0, `(.L_x_0) ;  /* 0x0000001d08207547 */ /* 0x004fea000b800000 */
.L_x_16:
[----:B0-----:R-:W0:Y:S01]  /*0110*/  LDCU.64 UR4, c[0x0][0x388] ;  /* 0x00007100ff0477ac */ /* 0x001e220008000a00 */
[C---:B------:R-:W-:Y:S01]  /*0120*/  IMAD.SHL.U32 R4, R2.reuse, 0x8, RZ ;  /* 0x0000000802047824 */ /* 0x040fe200078e00ff */
[----:B------:R-:W-:Y:S01]  /*0130*/  SHF.L.U64.HI R0, R2, 0x3, R16 ;  /* 0x0000000302007819 */ /* 0x000fe20000010210 */
[----:B-1----:R-:W1:Y:S01]  /*0140*/  LDCU.64 UR6, c[0x0][0x398] ;  /* 0x00007300ff0677ac */ /* 0x002e620008000a00 */
[----:B------:R-:W2:Y:S01]  /*0150*/  LDCU.64 UR10, c[0x0][0x3b8] ;  /* 0x00007700ff0a77ac */ /* 0x000ea20008000a00 */
[----:B------:R-:W3:Y:S01]  /*0160*/  LDCU.64 UR8, c[0x0][0x3a8] ;  /* 0x00007500ff0877ac */ /* 0x000ee20008000a00 */
[----:B------:R-:W4:Y:S01]  /*0170*/  LDCU.64 UR12, c[0x0][0x3c8] ;  /* 0x00007900ff0c77ac */ /* 0x000f220008000a00 */
[----:B0-----:R-:W-:-:S04]  /*0180*/  IADD3 R8, P0, PT, R4, UR4, RZ ;  /* 0x0000000404087c10 */ /* 0x001fc8000ff1e0ff */
[----:B------:R-:W-:Y:S01]  /*0190*/  IADD3.X R9, PT, PT, R0, UR5, RZ, P0, !PT ;  /* 0x0000000500097c10 */ /* 0x000fe200087fe4ff */
[----:B------:R-:W0:Y:S01]  /*01a0*/  LDCU.64 UR4, c[0x0][0x3d0] ;  /* 0x00007a00ff0477ac */ /* 0x000e220008000a00 */
[----:B-1----:R-:W-:-:S04]  /*01b0*/  IADD3 R26, P0, PT, R4, UR6, RZ ;  /* 0x00000006041a7c10 */ /* 0x002fc8000ff1e0ff */
[----:B------:R-:W5:Y:S01]  /*01c0*/  LDG.E.64 R8, desc[UR36][R8.64] ;  /* 0x0000002408087981 */ /* 0x000f62000c1e1b00 */
[----:B------:R-:W-:Y:S02]  /*01d0*/  IADD3.X R27, PT, PT, R0, UR7, RZ, P0, !PT ;  /* 0x00000007001b7c10 */ /* 0x000fe400087fe4ff */
[C---:B--2---:R-:W-:Y:S02]  /*01e0*/  IADD3 R28, P1, PT, R4.reuse, UR10, RZ ;  /* 0x0000000a041c7c10 */ /* 0x044fe4000ff3e0ff */
[C---:B---3--:R-:W-:Y:S02]  /*01f0*/  IADD3 R6, P0, PT, R4.reuse, UR8, RZ ;  /* 0x0000000804067c10 */ /* 0x048fe4000ff1e0ff */
[----:B----4-:R-:W-:Y:S01]  /*0200*/  IADD3 R4, P2, PT, R4, UR12, RZ ;  /* 0x0000000c04047c10 */ /* 0x010fe2000ff5e0ff */
[----:B------:R-:W2:Y:S01]  /*0210*/  LDG.E.64 R26, desc[UR36][R26.64] ;  /* 0x000000241a1a7981 */ /* 0x000ea2000c1e1b00 */
[C---:B------:R-:W-:Y:S02]  /*0220*/  IADD3.X R29, PT, PT, R0.reuse, UR11, RZ, P1, !PT ;  /* 0x0000000b001d7c10 */ /* 0x040fe40008ffe4ff */
[----:B------:R-:W-:-:S02]  /*0230*/  IADD3.X R7, PT, PT, R0, UR9, RZ, P0, !PT ;  /* 0x0000000900077c10 */ /* 0x000fc400087fe4ff */
[----:B------:R-:W-:Y:S02]  /*0240*/  IADD3.X R5, PT, PT, R0, UR13, RZ, P2, !PT ;  /* 0x0000000d00057c10 */ /* 0x000fe400097fe4ff */
[----:B------:R-:W3:Y:S04]  /*0250*/  LDG.E.64 R28, desc[UR36][R28.64] ;  /* 0x000000241c1c7981 */ /* 0x000ee8000c1e1b00 */
[----:B------:R-:W4:Y:S04]  /*0260*/  LDG.E.64 R6, desc[UR36][R6.64] ;  /* 0x0000002406067981 */ /* 0x000f28000c1e1b00 */
[----:B------:R-:W4:Y:S01]  /*0270*/  LDG.E.64 R4, desc[UR36][R4.64] ;  /* 0x0000002404047981 */ /* 0x000f22000c1e1b00 */
[----:B------:R-:W-:Y:S01]  /*0280*/  BSSY.RECONVERGENT B6, `(.L_x_1) ;  /* 0x0000034000067945 */ /* 0x000fe20003800200 */
[----:B-----5:R-:W-:-:S02]  /*0290*/  SHF.R.S32.HI R3, RZ, 0x1f, R9 ;  /* 0x0000001fff037819 */ /* 0x020fc40000011409 */
[----:B------:R-:W-:Y:S02]  /*02a0*/  SHF.R.S32.HI R19, RZ, 0x1f, R9 ;  /* 0x0000001fff137819 */ /* 0x000fe40000011409 */
[----:B0-----:R-:W-:Y:S02]  /*02b0*/  LOP3.LUT R3, R3, UR4, RZ, 0xc0, !PT ;  /* 0x0000000403037c12 */ /* 0x001fe4000f8ec0ff */
[----:B------:R-:W-:Y:S02]  /*02c0*/  LOP3.LUT R19, R19, UR5, RZ, 0xc0, !PT ;  /* 0x0000000513137c12 */ /* 0x000fe4000f8ec0ff */
[----:B------:R-:W-:-:S04]  /*02d0*/  IADD3 R18, P0, PT, R8, R3, RZ ;  /* 0x0000000308127210 */ /* 0x000fc80007f1e0ff */
[C---:B------:R-:W-:Y:S01]  /*02e0*/  ISETP.GE.U32.AND P1, PT, R18.reuse, UR4, PT ;  /* 0x0000000412007c0c */ /* 0x040fe2000bf26070 */
[----:B------:R-:W-:Y:S01]  /*02f0*/  IMAD.X R19, R9, 0x1, R19, P0 ;  /* 0x0000000109137824 */ /* 0x000fe200000e0613 */
[----:B------:R-:W-:Y:S02]  /*0300*/  ISETP.GT.U32.AND P0, PT, R18, -0x1, PT ;  /* 0xffffffff1200780c */ /* 0x000fe40003f04070 */
[----:B---3--:R-:W-:Y:S02]  /*0310*/  SHF.R.S32.HI R9, RZ, 0x1f, R29 ;  /* 0x0000001fff097819 */ /* 0x008fe4000001141d */
[C---:B------:R-:W-:Y:S02]  /*0320*/  ISETP.GE.AND.EX P1, PT, R19.reuse, UR5, PT, P1 ;  /* 0x0000000513007c0c */ /* 0x040fe4000bf26310 */
[----:B------:R-:W-:Y:S02]  /*0330*/  ISETP.GT.AND.EX P0, PT, R19, -0x1, PT, P0 ;  /* 0xffffffff1300780c */ /* 0x000fe40003f04300 */
[----:B--2---:R-:W-:-:S02]  /*0340*/  SHF.R.S32.HI R13, RZ, 0x1f, R27 ;  /* 0x0000001fff0d7819 */ /* 0x004fc4000001141b */
[----:B----4-:R-:W-:Y:S02]  /*0350*/  SHF.R.S32.HI R23, RZ, 0x1f, R7 ;  /* 0x0000001fff177819 */ /* 0x010fe40000011407 */
[----:B------:R-:W-:Y:S02]  /*0360*/  SHF.R.S32.HI R25, RZ, 0x1f, R5 ;  /* 0x0000001fff197819 */ /* 0x000fe40000011405 */
[----:B------:R-:W-:Y:S02]  /*0370*/  LOP3.LUT R9, R9, UR4, RZ, 0xc0, !PT ;  /* 0x0000000409097c12 */ /* 0x000fe4000f8ec0ff */
[----:B------:R-:W-:Y:S02]  /*0380*/  SHF.R.S32.HI R15, RZ, 0x1f, R27 ;  /* 0x0000001fff0f7819 */ /* 0x000fe4000001141b */
[----:B------:R-:W-:Y:S02]  /*0390*/  SHF.R.S32.HI R0, RZ, 0x1f, R29 ;  /* 0x0000001fff007819 */ /* 0x000fe4000001141d */
[----:B------:R-:W-:-:S02]  /*03a0*/  LOP3.LUT R13, R13, UR4, RZ, 0xc0, !PT ;  /* 0x000000040d0d7c12 */ /* 0x000fc4000f8ec0ff */
[----:B------:R-:W-:Y:S02]  /*03b0*/  SHF.R.S32.HI R11, RZ, 0x1f, R7 ;  /* 0x0000001fff0b7819 */ /* 0x000fe40000011407 */
[----:B------:R-:W-:Y:S02]  /*03c0*/  SHF.R.S32.HI R3, RZ, 0x1f, R5 ;  /* 0x0000001fff037819 */ /* 0x000fe40000011405 */
[----:B------:R-:W-:Y:S02]  /*03d0*/  LOP3.LUT R23, R23, UR4, RZ, 0xc0, !PT ;  /* 0x0000000417177c12 */ /* 0x000fe4000f8ec0ff */
[----:B------:R-:W-:Y:S02]  /*03e0*/  LOP3.LUT R25, R25, UR4, RZ, 0xc0, !PT ;  /* 0x0000000419197c12 */ /* 0x000fe4000f8ec0ff */
[----:B------:R-:W-:Y:S02]  /*03f0*/  IADD3 R24, P4, PT, R28, R9, RZ ;  /* 0x000000091c187210 */ /* 0x000fe40007f9e0ff */
[----:B------:R-:W-:-:S02]  /*0400*/  LOP3.LUT R15, R15, UR5, RZ, 0xc0, !PT ;  /* 0x000000050f0f7c12 */ /* 0x000fc4000f8ec0ff */
[----:B------:R-:W-:Y:S02]  /*0410*/  IADD3 R22, P2, PT, R26, R13, RZ ;  /* 0x0000000d1a167210 */ /* 0x000fe40007f5e0ff */
[----:B------:R-:W-:Y:S02]  /*0420*/  LOP3.LUT R28, R0, UR5, RZ, 0xc0, !PT ;  /* 0x00000005001c7c12 */ /* 0x000fe4000f8ec0ff */
[----:B------:R-:W-:Y:S02]  /*0430*/  LOP3.LUT R11, R11, UR5, RZ, 0xc0, !PT ;  /* 0x000000050b0b7c12 */ /* 0x000fe4000f8ec0ff */
[----:B------:R-:W-:Y:S02]  /*0440*/  IADD3 R23, P3, PT, R6, R23, RZ ;  /* 0x0000001706177210 */ /* 0x000fe40007f7e0ff */
[----:B------:R-:W-:Y:S02]  /*0450*/  IADD3 R25, P5, PT, R4, R25, RZ ;  /* 0x0000001904197210 */ /* 0x000fe40007fbe0ff */
[----:B------:R-:W-:Y:S01]  /*0460*/  LOP3.LUT R3, R3, UR5, RZ, 0xc0, !PT ;  /* 0x0000000503037c12 */ /* 0x000fe2000f8ec0ff */
[----:B------:R-:W-:-:S02]  /*0470*/  IMAD.X R26, R27, 0x1, R15, P2 ;  /* 0x000000011b1a7824 */ /* 0x000fc400010e060f */
[----:B------:R-:W-:Y:S02]  /*0480*/  IMAD.X R28, R29, 0x1, R28, P4 ;  /* 0x000000011d1c7824 */ /* 0x000fe400020e061c */
[----:B------:R-:W-:Y:S02]  /*0490*/  IMAD.X R27, R7, 0x1, R11, P3 ;  /* 0x00000001071b7824 */ /* 0x000fe400018e060b */
[----:B------:R-:W-:Y:S01]  /*04a0*/  IMAD.X R29, R5, 0x1, R3, P5 ;  /* 0x00000001051d7824 */ /* 0x000fe200028e0603 */
[----:B------:R-:W-:Y:S06]  /*04b0*/  @!P1 BRA P0, `(.L_x_2) ;  /* 0x0000000000409947 */ /* 0x000fec0000000000 */
[----:B------:R-:W-:Y:S01]  /*04c0*/  MOV R14, 0x0 ;  /* 0x00000000000e7802 */ /* 0x000fe20000000f00 */
[----:B------:R-:W0:Y:S01]  /*04d0*/  LDCU.64 UR4, c[0x4][0x10] ;  /* 0x01000200ff0477ac */ /* 0x000e220008000a00 */
[----:B------:R-:W-:Y:S02]  /*04e0*/  HFMA2 R8, -RZ, RZ, 0, 2.384185791015625e-06 ;  /* 0x00000028ff087431 */ /* 0x000fe400000001ff */
[----:B------:R-:W-:Y:S01]  /*04f0*/  IMAD.MOV.U32 R12, RZ, RZ, 0x1 ;  /* 0x00000001ff0c7424 */ /* 0x000fe200078e00ff */
[----:B------:R-:W1:Y:S01]  /*0500*/  LDCU.64 UR6, c[0x4][0x18] ;  /* 0x01000300ff0677ac */ /* 0x000e620008000a00 */
[----:B------:R-:W2:Y:S01]  /*0510*/  LDC.64 R14, c[0x4][R14] ;  /* 0x010000000e0e7b82 */ /* 0x000ea20000000a00 */
[----:B------:R-:W-:Y:S01]  /*0520*/  IMAD.MOV.U32 R13, RZ, RZ, RZ ;  /* 0x000000ffff0d7224 */ /* 0x000fe200078e00ff */
[----:B------:R-:W3:Y:S01]  /*0530*/  LDCU.64 UR8, c[0x4][0x8] ;  /* 0x01000100ff0877ac */ /* 0x000ee20008000a00 */
[----:B0-----:R-:W-:Y:S02]  /*0540*/  IMAD.U32 R4, RZ, RZ, UR4 ;  /* 0x00000004ff047e24 */ /* 0x001fe4000f8e00ff */
[----:B------:R-:W-:-:S02]  /*0550*/  IMAD.U32 R5, RZ, RZ, UR5 ;  /* 0x00000005ff057e24 */ /* 0x000fc4000f8e00ff */
[----:B-1----:R-:W-:Y:S02]  /*0560*/  IMAD.U32 R6, RZ, RZ, UR6 ;  /* 0x00000006ff067e24 */ /* 0x002fe4000f8e00ff */
[----:B------:R-:W-:Y:S02]  /*0570*/  IMAD.U32 R7, RZ, RZ, UR7 ;  /* 0x00000007ff077e24 */ /* 0x000fe4000f8e00ff */
[----:B---3--:R-:W-:Y:S02]  /*0580*/  IMAD.U32 R10, RZ, RZ, UR8 ;  /* 0x00000008ff0a7e24 */ /* 0x008fe4000f8e00ff */
[----:B------:R-:W-:-:S07]  /*0590*/  IMAD.U32 R11, RZ, RZ, UR9 ;  /* 0x00000009ff0b7e24 */ /* 0x000fce000f8e00ff */
[----:B------:R-:W-:-:S07]  /*05a0*/  LEPC R20, `(.L_x_2) ;  /* 0x000000001014794e */ /* 0x000fce0000000000 */
[----:B--2---:R-:W-:Y:S05]  /*05b0*/  CALL.ABS.NOINC R14 ;  /* 0x000000000e007343 */ /* 0x004fea0003c00000 */
.L_x_2:
[----:B------:R-:W-:Y:S05]  /*05c0*/  BSYNC.RECONVERGENT B6 ;  /* 0x0000000000067941 */ /* 0x000fea0003800200 */
.L_x_1:
[----:B------:R-:W0:Y:S01]  /*05d0*/  LDCU.64 UR4, c[0x0][0x3d0] ;  /* 0x00007a00ff0477ac */ /* 0x000e220008000a00 */
[----:B------:R-:W-:Y:S01]  /*05e0*/  ISETP.GT.U32.AND P1, PT, R22, -0x1, PT ;  /* 0xffffffff1600780c */ /* 0x000fe20003f24070 */
[----:B------:R-:W-:Y:S03]  /*05f0*/  BSSY.RECONVERGENT B6, `(.L_x_3) ;  /* 0x0000015000067945 */ /* 0x000fe60003800200 */
[----:B------:R-:W-:Y:S02]  /*0600*/  ISETP.GT.AND.EX P1, PT, R26, -0x1, PT, P1 ;  /* 0xffffffff1a00780c */ /* 0x000fe40003f24310 */
[----:B0-----:R-:W-:-:S04]  /*0610*/  ISETP.GE.U32.AND P0, PT, R22, UR4, PT ;  /* 0x0000000416007c0c */ /* 0x001fc8000bf06070 */
[----:B------:R-:W-:-:S13]  /*0620*/  ISETP.GE.AND.EX P0, PT, R26, UR5, PT, P0 ;  /* 0x000000051a007c0c */ /* 0x000fda000bf06300 */
[----:B------:R-:W-:Y:S05]  /*0630*/  @!P0 BRA P1, `(.L_x_4) ;  /* 0x0000000000408947 */ /* 0x000fea0000800000 */
[----:B------:R-:W-:Y:S01]  /*0640*/  MOV R14, 0x0 ;  /* 0x00000000000e7802 */ /* 0x000fe20000000f00 */
[----:B------:R-:W0:Y:S01]  /*0650*/  LDCU.64 UR4, c[0x4][0x20] ;  /* 0x01000400ff0477ac */ /* 0x000e220008000a00 */
[----:B------:R-:W-:Y:S02]  /*0660*/  IMAD.MOV.U32 R8, RZ, RZ, 0x29 ;  /* 0x00000029ff087424 */ /* 0x000fe400078e00ff */
        /* <DEDUP_REMOVED lines=13> */
.L_x_4:
[----:B------:R-:W-:Y:S05]  /*0740*/  BSYNC.RECONVERGENT B6 ;  /* 0x0000000000067941 */ /* 0x000fea0003800200 */
.L_x_3:
        /* <DEDUP_REMOVED lines=16> */
[----:B------:R-:W-:Y:S01]  /*0850*/  IMAD.U32 R5, RZ, RZ, UR5 ;  /* 0x00000005ff057e24 */ /* 0x000fe2000f8e00ff */
[----:B-1----:R-:W-:Y:S01]  /*0860*/  MOV R6, UR6 ;  /* 0x0000000600067c02 */ /* 0x002fe20008000f00 */
[----:B------:R-:W-:-:S02]  /*0870*/  IMAD.U32 R7, RZ, RZ, UR7 ;  /* 0x00000007ff077e24 */ /* 0x000fc4000f8e00ff */
[----:B---3--:R-:W-:Y:S02]  /*0880*/  IMAD.U32 R10, RZ, RZ, UR8 ;  /* 0x00000008ff0a7e24 */ /* 0x008fe4000f8e00ff */
[----:B------:R-:W-:-:S07]  /*0890*/  IMAD.U32 R11, RZ, RZ, UR9 ;  /* 0x00000009ff0b7e24 */ /* 0x000fce000f8e00ff */
[----:B------:R-:W-:-:S07]  /*08a0*/  LEPC R20, `(.L_x_6) ;  /* 0x000000001014794e */ /* 0x000fce0000000000 */
[----:B--2---:R-:W-:Y:S05]  /*08b0*/  CALL.ABS.NOINC R14 ;  /* 0x000000000e007343 */ /* 0x004fea0003c00000 */
.L_x_6:
[----:B------:R-:W-:Y:S05]  /*08c0*/  BSYNC.RECONVERGENT B6 ;  /* 0x0000000000067941 */ /* 0x000fea0003800200 */
.L_x_5:
        /* <DEDUP_REMOVED lines=9> */
[----:B------:R-:W-:Y:S02]  /*0960*/  HFMA2 R12, -RZ, RZ, 0, 5.9604644775390625e-08 ;  /* 0x00000001ff0c7431 */ /* 0x000fe400000001ff */
        /* <DEDUP_REMOVED lines=13> */
.L_x_8:
[----:B------:R-:W-:Y:S05]  /*0a40*/  BSYNC.RECONVERGENT B6 ;  /* 0x0000000000067941 */ /* 0x000fea0003800200 */
.L_x_7:
        /* <DEDUP_REMOVED lines=23> */
.L_x_10:
[----:B------:R-:W-:Y:S05]  /*0bc0*/  BSYNC.RECONVERGENT B6 ;  /* 0x0000000000067941 */ /* 0x000fea0003800200 */
.L_x_9:
[----:B------:R-:W0:Y:S01]  /*0bd0*/  LDCU.64 UR4, c[0x0][0x3d8] ;  /* 0x00007b00ff0477ac */ /* 0x000e220008000a00 */
[----:B------:R-:W-:Y:S02]  /*0be0*/  IMAD.MOV.U32 R15, RZ, RZ, RZ ;  /* 0x000000ffff0f7224 */ /* 0x000fe400078e00ff */
[----:B------:R-:W-:Y:S01]  /*0bf0*/  IMAD.MOV.U32 R5, RZ, RZ, RZ ;  /* 0x000000ffff057224 */ /* 0x000fe200078e00ff */
[----:B0-----:R-:W-:-:S04]  /*0c00*/  UISETP.GE.U32.AND UP0, UPT, UR4, 0x4, UPT ;  /* 0x000000040400788c */ /* 0x001fc8000bf06070 */
[----:B------:R-:W-:-:S09]  /*0c10*/  UISETP.GE.U32.AND.EX UP0, UPT, UR5, URZ, UPT, UP0 ;  /* 0x000000ff0500728c */ /* 0x000fd2000bf06100 */
[----:B------:R-:W-:Y:S05]  /*0c20*/  BRA.U !UP0, `(.L_x_11) ;  /* 0x0000000508c07547 */ /* 0x000fea000b800000 */
[----:B------:R-:W0:Y:S01]  /*0c30*/  LDC.64 R6, c[0x0][0x3d8] ;  /* 0x0000f600ff067b82 */ /* 0x000e220000000a00 */
[----:B------:R-:W1:Y:S01]  /*0c40*/  LDCU.64 UR8, c[0x0][0x380] ;  /* 0x00007000ff0877ac */ /* 0x000e620008000a00 */
[----:B------:R-:W-:Y:S01]  /*0c50*/  BSSY.RECONVERGENT B0, `(.L_x_12) ;  /* 0x000006c000007945 */ /* 0x000fe20003800200 */
[----:B------:R-:W2:Y:S01]  /*0c60*/  LDCU.64 UR10, c[0x0][0x390] ;  /* 0x00007200ff0a77ac */ /* 0x000ea20008000a00 */
[----:B------:R-:W3:Y:S01]  /*0c70*/  LDCU.64 UR12, c[0x0][0x3e8] ;  /* 0x00007d00ff0c77ac */ /* 0x000ee20008000a00 */
[----:B------:R-:W4:Y:S01]  /*0c80*/  LDCU.64 UR4, c[0x0][0x3a0] ;  /* 0x00007400ff0477ac */ /* 0x000f220008000a00 */
[----:B------:R-:W5:Y:S01]  /*0c90*/  LDCU.64 UR6, c[0x0][0x3b0] ;  /* 0x00007600ff0677ac */ /* 0x000f620008000a00 */
[C---:B0-----:R-:W-:Y:S01]  /*0ca0*/  SHF.L.U64.HI R21, R6.reuse, 0x2, R7 ;  /* 0x0000000206157819 */ /* 0x041fe20000010207 */
[----:B------:R-:W-:Y:S01]  /*0cb0*/  IMAD.SHL.U32 R11, R6, 0x4, RZ ;  /* 0x00000004060b7824 */ /* 0x000fe200078e00ff */
[----:B------:R-:W-:-:S03]  /*0cc0*/  LOP3.LUT R30, R7, 0x7fffffff, RZ, 0xc0, !PT ;  /* 0x7fffffff071e7812 */ /* 0x000fc600078ec0ff */
[-C--:B-1----:R-:W-:Y:S01]  /*0cd0*/  IMAD.WIDE.U32 R4, R18, R11.reuse, UR8 ;  /* 0x0000000812047e25 */ /* 0x082fe2000f8e000b */
[----:B------:R-:W0:Y:S03]  /*0ce0*/  LDCU.64 UR8, c[0x0][0x3c0] ;  /* 0x00007800ff0877ac */ /* 0x000e260008000a00 */
[----:B------:R-:W-:Y:S01]  /*0cf0*/  IMAD R0, R21, R18, RZ ;  /* 0x0000001215007224 */ /* 0x000fe200078e02ff */
[----:B------:R-:W-:Y:S01]  /*0d00*/  IADD3 R12, P0, PT, R4, 0x8, RZ ;  /* 0x00000008040c7810 */ /* 0x000fe20007f1e0ff */
[----:B---3--:R-:W-:Y:S01]  /*0d10*/  IMAD.WIDE.U32 R8, R2, R11, UR12 ;  /* 0x0000000c02087e25 */ /* 0x008fe2000f8e000b */
[----:B----4-:R-:W-:-:S03]  /*0d20*/  UIADD3 UR4, UP0, UPT, UR4, 0x8, URZ ;  /* 0x0000000804047890 */ /* 0x010fc6000ff1e0ff */
[----:B------:R-:W-:Y:S01]  /*0d30*/  IMAD R3, R19, R11, R0 ;  /* 0x0000000b13037224 */ /* 0x000fe200078e0200 */
[----:B------:R-:W-:Y:S01]  /*0d40*/  UIADD3.X UR5, UPT, UPT, URZ, UR5, URZ, UP0, !UPT ;  /* 0x00000005ff057290 */ /* 0x000fe200087fe4ff */
[C---:B------:R-:W-:Y:S01]  /*0d50*/  IMAD R0, R21.reuse, R22, RZ ;  /* 0x0000001615007224 */ /* 0x040fe200078e02ff */
[----:B-----5:R-:W-:Y:S01]  /*0d60*/  UIADD3 UR6, UP0, UPT, UR6, 0x8, URZ ;  /* 0x0000000806067890 */ /* 0x020fe2000ff1e0ff */
[----:B------:R-:W-:Y:S01]  /*0d70*/  IMAD R10, R21, R2, RZ ;  /* 0x00000002150a7224 */ /* 0x000fe200078e02ff */
[----:B------:R-:W-:Y:S01]  /*0d80*/  IADD3.X R3, PT, PT, R5, R3, RZ, P0, !PT ;  /* 0x0000000305037210 */ /* 0x000fe200007fe4ff */
[-C--:B--2---:R-:W-:Y:S01]  /*0d90*/  IMAD.WIDE.U32 R4, R22, R11.reuse, UR10 ;  /* 0x0000000a16047e25 */ /* 0x084fe2000f8e000b */
[----:B------:R-:W-:Y:S02]  /*0da0*/  UIADD3.X UR7, UPT, UPT, URZ, UR7, URZ, UP0, !UPT ;  /* 0x00000007ff077290 */ /* 0x000fe400087fe4ff */
[----:B0-----:R-:W-:Y:S01]  /*0db0*/  UIADD3 UR8, UP1, UPT, UR8, 0x8, URZ ;  /* 0x0000000808087890 */ /* 0x001fe2000ff3e0ff */
[-C--:B------:R-:W-:Y:S01]  /*0dc0*/  IMAD R13, R26, R11.reuse, R0 ;  /* 0x0000000b1a0d7224 */ /* 0x080fe200078e0200 */
[----:B------:R-:W-:Y:S01]  /*0dd0*/  IADD3 R4, P0, PT, R4, 0x8, RZ ;  /* 0x0000000804047810 */ /* 0x000fe20007f1e0ff */
[----:B------:R-:W-:Y:S01]  /*0de0*/  IMAD R15, R16, R11, R10 ;  /* 0x0000000b100f7224 */ /* 0x000fe200078e020a */
[----:B------:R-:W-:Y:S01]  /*0df0*/  IADD3 R0, P1, PT, R8, 0x8, RZ ;  /* 0x0000000808007810 */ /* 0x000fe20007f3e0ff */
[----:B------:R-:W-:Y:S01]  /*0e00*/  IMAD R8, R21, R23, RZ ;  /* 0x0000001715087224 */ /* 0x000fe200078e02ff */
[----:B------:R-:W-:Y:S01]  /*0e10*/  UIADD3.X UR9, UPT, UPT, URZ, UR9, URZ, UP1, !UPT ;  /* 0x00000009ff097290 */ /* 0x000fe20008ffe4ff */
[----:B------:R-:W-:-:S02]  /*0e20*/  IMAD.X R5, R5, 0x1, R13, P0 ;  /* 0x0000000105057824 */ /* 0x000fc400000e060d */
[----:B------:R-:W-:Y:S02]  /*0e30*/  IMAD.X R13, R9, 0x1, R15, P1 ;  /* 0x00000001090d7824 */ /* 0x000fe400008e060f */
[----:B------:R-:W-:Y:S02]  /*0e40*/  IMAD R9, R21, R24, RZ ;  /* 0x0000001815097224 */ /* 0x000fe400078e02ff */
[-C--:B------:R-:W-:Y:S02]  /*0e50*/  IMAD R31, R27, R11.reuse, R8 ;  /* 0x0000000b1b1f7224 */ /* 0x080fe400078e0208 */
[----:B------:R-:W-:-:S04]  /*0e60*/  IMAD.WIDE.U32 R14, R23, R11, UR4 ;  /* 0x00000004170e7e25 */ /* 0x000fc8000f8e000b */
[----:B------:R-:W-:Y:S02]  /*0e70*/  IMAD R10, R21, R25, RZ ;  /* 0x00000019150a7224 */ /* 0x000fe400078e02ff */
[-C--:B------:R-:W-:Y:S02]  /*0e80*/  IMAD R21, R28, R11.reuse, R9 ;  /* 0x0000000b1c157224 */ /* 0x080fe400078e0209 */
[----:B------:R-:W-:Y:S01]  /*0e90*/  IMAD.IADD R31, R15, 0x1, R31 ;  /* 0x000000010f1f7824 */ /* 0x000fe200078e021f */
[----:B------:R-:W-:Y:S01]  /*0ea0*/  LOP3.LUT R15, R6, 0xfffffffc, RZ, 0xc0, !PT ;  /* 0xfffffffc060f7812 */ /* 0x000fe200078ec0ff */
[----:B------:R-:W-:-:S04]  /*0eb0*/  IMAD.WIDE.U32 R8, R24, R11, UR6 ;  /* 0x0000000618087e25 */ /* 0x000fc8000f8e000b */
[-C--:B------:R-:W-:Y:S02]  /*0ec0*/  IMAD R33, R29, R11.reuse, R10 ;  /* 0x0000000b1d217224 */ /* 0x080fe400078e020a */
[----:B------:R-:W-:-:S04]  /*0ed0*/  IMAD.WIDE.U32 R10, R25, R11, UR8 ;  /* 0x00000008190a7e25 */ /* 0x000fc8000f8e000b */
[----:B------:R-:W-:Y:S02]  /*0ee0*/  IMAD.IADD R9, R9, 0x1, R21 ;  /* 0x0000000109097824 */ /* 0x000fe400078e0215 */
[----:B------:R-:W-:Y:S02]  /*0ef0*/  IMAD.IADD R11, R11, 0x1, R33 ;  /* 0x000000010b0b7824 */ /* 0x000fe400078e0221 */
[----:B------:R-:W-:Y:S02]  /*0f00*/  IMAD.MOV.U32 R20, RZ, RZ, R15 ;  /* 0x000000ffff147224 */ /* 0x000fe400078e000f */
[----:B------:R-:W-:-:S07]  /*0f10*/  IMAD.MOV.U32 R21, RZ, RZ, R30 ;  /* 0x000000ffff157224 */ /* 0x000fce00078e001e */
.L_x_13:
[----:B------:R-:W-:Y:S01]  /*0f20*/  IMAD.MOV.U32 R32, RZ, RZ, R12 ;  /* 0x000000ffff207224 */ /* 0x000fe200078e000c */
[----:B------:R-:W2:Y:S01]  /*0f30*/  LDG.E R34, desc[UR36][R10.64+-0x8] ;  /* 0xfffff8240a227981 */ /* 0x000ea2000c1e1900 */
[----:B------:R-:W-:Y:S02]  /*0f40*/  IMAD.MOV.U32 R33, RZ, RZ, R3 ;  /* 0x000000ffff217224 */ /* 0x000fe400078e0003 */
[----:B------:R-:W-:Y:S01]  /*0f50*/  IMAD.MOV.U32 R6, RZ, RZ, R14 ;  /* 0x000000ffff067224 */ /* 0x000fe200078e000e */
[----:B------:R-:W3:Y:S01]  /*0f60*/  LDG.E R12, desc[UR36][R4.64+-0x8] ;  /* 0xfffff824040c7981 */ /* 0x000ee2000c1e1900 */
[----:B------:R-:W-:-:S03]  /*0f70*/  IMAD.MOV.U32 R7, RZ, RZ, R31 ;  /* 0x000000ffff077224 */ /* 0x000fc600078e001f */
[----:B------:R-:W3:Y:S04]  /*0f80*/  LDG.E R3, desc[UR36][R32.64+-0x8] ;  /* 0xfffff82420037981 */ /* 0x000ee8000c1e1900 */
[----:B------:R-:W4:Y:S04]  /*0f90*/  LDG.E R14, desc[UR36][R6.64+-0x8] ;  /* 0xfffff824060e7981 */ /* 0x000f28000c1e1900 */
[----:B------:R-:W5:Y:S01]  /*0fa0*/  LDG.E R31, desc[UR36][R8.64+-0x8] ;  /* 0xfffff824081f7981 */ /* 0x000f62000c1e1900 */
[----:B------:R-:W-:Y:S02]  /*0fb0*/  IMAD.MOV.U32 R35, RZ, RZ, R13 ;  /* 0x000000ffff237224 */ /* 0x000fe400078e000d */
[----:B---3--:R-:W-:-:S04]  /*0fc0*/  FADD R3, R3, R12 ;  /* 0x0000000c03037221 */ /* 0x008fc80000000000 */
[----:B----4-:R-:W-:-:S04]  /*0fd0*/  FADD R14, R14, R3 ;  /* 0x000000030e0e7221 */ /* 0x010fc80000000000 */
[----:B-----5:R-:W-:-:S04]  /*0fe0*/  FADD R31, R31, R14 ;  /* 0x0000000e1f1f7221 */ /* 0x020fc80000000000 */
[----:B--2---:R-:W-:Y:S01]  /*0ff0*/  FADD R31, R34, R31 ;  /* 0x0000001f221f7221 */ /* 0x004fe20000000000 */
[----:B------:R-:W-:-:S05]  /*1000*/  IMAD.MOV.U32 R34, RZ, RZ, R0 ;  /* 0x000000ffff227224 */ /* 0x000fca00078e0000 */
[----:B------:R0:W-:Y:S04]  /*1010*/  STG.E desc[UR36][R34.64+-0x8], R31 ;  /* 0xfffff81f22007986 */ /* 0x0001e8000c101924 */
[----:B------:R-:W2:Y:S04]  /*1020*/  LDG.E R0, desc[UR36][R32.64+-0x4] ;  /* 0xfffffc2420007981 */ /* 0x000ea8000c1e1900 */
[----:B------:R-:W2:Y:S04]  /*1030*/  LDG.E R3, desc[UR36][R4.64+-0x4] ;  /* 0xfffffc2404037981 */ /* 0x000ea8000c1e1900 */
[----:B------:R-:W3:Y:S04]  /*1040*/  LDG.E R12, desc[UR36][R6.64+-0x4] ;  /* 0xfffffc24060c7981 */ /* 0x000ee8000c1e1900 */
[----:B------:R-:W4:Y:S04]  /*1050*/  LDG.E R13, desc[UR36][R8.64+-0x4] ;  /* 0xfffffc24080d7981 */ /* 0x000f28000c1e1900 */
[----:B------:R-:W5:Y:S01]  /*1060*/  LDG.E R14, desc[UR36][R10.64+-0x4] ;  /* 0xfffffc240a0e7981 */ /* 0x000f62000c1e1900 */
[----:B--2---:R-:W-:-:S04]  /*1070*/  FADD R3, R0, R3 ;  /* 0x0000000300037221 */ /* 0x004fc80000000000 */
[----:B---3--:R-:W-:-:S04]  /*1080*/  FADD R12, R12, R3 ;  /* 0x000000030c0c7221 */ /* 0x008fc80000000000 */
[----:B----4-:R-:W-:-:S04]  /*1090*/  FADD R13, R13, R12 ;  /* 0x0000000c0d0d7221 */ /* 0x010fc80000000000 */
[----:B-----5:R-:W-:-:S05]  /*10a0*/  FADD R13, R14, R13 ;  /* 0x0000000d0e0d7221 */ /* 0x020fca0000000000 */
[----:B------:R1:W-:Y:S04]  /*10b0*/  STG.E desc[UR36][R34.64+-0x4], R13 ;  /* 0xfffffc0d22007986 */ /* 0x0003e8000c101924 */
[----:B------:R-:W2:Y:S04]  /*10c0*/  LDG.E R0, desc[UR36][R32.64] ;  /* 0x0000002420007981 */ /* 0x000ea8000c1e1900 */
[----:B------:R-:W2:Y:S04]  /*10d0*/  LDG.E R3, desc[UR36][R4.64] ;  /* 0x0000002404037981 */ /* 0x000ea8000c1e1900 */
[----:B------:R-:W3:Y:S04]  /*10e0*/  LDG.E R12, desc[UR36][R6.64] ;  /* 0x00000024060c7981 */ /* 0x000ee8000c1e1900 */
[----:B------:R-:W4:Y:S04]  /*10f0*/  LDG.E R14, desc[UR36][R8.64] ;  /* 0x00000024080e7981 */ /* 0x000f28000c1e1900 */
[----:B0-----:R-:W5:Y:S01]  /*1100*/  LDG.E R31, desc[UR36][R10.64] ;  /* 0x000000240a1f7981 */ /* 0x001f62000c1e1900 */
[----:B--2---:R-:W-:-:S04]  /*1110*/  FADD R3, R0, R3 ;  /* 0x0000000300037221 */ /* 0x004fc80000000000 */
[----:B---3--:R-:W-:-:S04]  /*1120*/  FADD R3, R12, R3 ;  /* 0x000000030c037221 */ /* 0x008fc80000000000 */
[----:B----4-:R-:W-:-:S04]  /*1130*/  FADD R14, R14, R3 ;  /* 0x000000030e0e7221 */ /* 0x010fc80000000000 */
[----:B-----5:R-:W-:-:S05]  /*1140*/  FADD R31, R31, R14 ;  /* 0x0000000e1f1f7221 */ /* 0x020fca0000000000 */
[----:B------:R0:W-:Y:S04]  /*1150*/  STG.E desc[UR36][R34.64], R31 ;  /* 0x0000001f22007986 */ /* 0x0001e8000c101924 */
[----:B------:R-:W2:Y:S04]  /*1160*/  LDG.E R0, desc[UR36][R32.64+0x4] ;  /* 0x0000042420007981 */ /* 0x000ea8000c1e1900 */
[----:B------:R3:W2:Y:S04]  /*1170*/  LDG.E R3, desc[UR36][R4.64+0x4] ;  /* 0x0000042404037981 */ /* 0x0006a8000c1e1900 */
[----:B------:R-:W4:Y:S04]  /*1180*/  LDG.E R12, desc[UR36][R6.64+0x4] ;  /* 0x00000424060c7981 */ /* 0x000f28000c1e1900 */
[----:B-1----:R1:W5:Y:S04]  /*1190*/  LDG.E R13, desc[UR36][R8.64+0x4] ;  /* 0x00000424080d7981 */ /* 0x002368000c1e1900 */
[----:B------:R0:W5:Y:S01]  /*11a0*/  LDG.E R14, desc[UR36][R10.64+0x4] ;  /* 0x000004240a0e7981 */ /* 0x000162000c1e1900 */
[----:B------:R-:W-:-:S04]  /*11b0*/  IADD3 R20, P0, PT, R20, -0x4, RZ ;  /* 0xfffffffc14147810 */ /* 0x000fc80007f1e0ff */
[----:B------:R-:W-:Y:S02]  /*11c0*/  IADD3.X R21, PT, PT, R21, -0x1, RZ, P0, !PT ;  /* 0xffffffff15157810 */ /* 0x000fe400007fe4ff */
[----:B------:R-:W-:-:S04]  /*11d0*/  ISETP.NE.U32.AND P0, PT, R20, RZ, PT ;  /* 0x000000ff1400720c */ /* 0x000fc80003f05070 */
[----:B------:R-:W-:Y:S02]  /*11e0*/  ISETP.NE.AND.EX P0, PT, R21, RZ, PT, P0 ;  /* 0x000000ff1500720c */ /* 0x000fe40003f05300 */
[----:B---3--:R-:W-:Y:S02]  /*11f0*/  IADD3 R4, P2, PT, R4, 0x10, RZ ;  /* 0x0000001004047810 */ /* 0x008fe40007f5e0ff */
[----:B-1----:R-:W-:Y:S02]  /*1200*/  IADD3 R8, P3, PT, R8, 0x10, RZ ;  /* 0x0000001008087810 */ /* 0x002fe40007f7e0ff */
[----:B0-----:R-:W-:Y:S01]  /*1210*/  IADD3 R10, P4, PT, R10, 0x10, RZ ;  /* 0x000000100a0a7810 */ /* 0x001fe20007f9e0ff */
[----:B------:R-:W-:Y:S02]  /*1220*/  IMAD.X R5, RZ, RZ, R5, P2 ;  /* 0x000000ffff057224 */ /* 0x000fe400010e0605 */
[----:B------:R-:W-:Y:S02]  /*1230*/  IMAD.X R9, RZ, RZ, R9, P3 ;  /* 0x000000ffff097224 */ /* 0x000fe400018e0609 */
[----:B------:R-:W-:-:S02]  /*1240*/  IMAD.X R11, RZ, RZ, R11, P4 ;  /* 0x000000ffff0b7224 */ /* 0x000fc400020e060b */
[----:B--2---:R-:W-:-:S04]  /*1250*/  FADD R3, R0, R3 ;  /* 0x0000000300037221 */ /* 0x004fc80000000000 */
[----:B----4-:R-:W-:-:S04]  /*1260*/  FADD R12, R12, R3 ;  /* 0x000000030c0c7221 */ /* 0x010fc80000000000 */
[----:B-----5:R-:W-:Y:S01]  /*1270*/  FADD R13, R13, R12 ;  /* 0x0000000c0d0d7221 */ /* 0x020fe20000000000 */
[----:B------:R-:W-:Y:S02]  /*1280*/  IADD3 R12, P1, PT, R32, 0x10, RZ ;  /* 0x00000010200c7810 */ /* 0x000fe40007f3e0ff */
[----:B------:R-:W-:Y:S01]  /*1290*/  IADD3 R0, P2, PT, R34, 0x10, RZ ;  /* 0x0000001022007810 */ /* 0x000fe20007f5e0ff */
[----:B------:R-:W-:Y:S01]  /*12a0*/  FADD R13, R14, R13 ;  /* 0x0000000d0e0d7221 */ /* 0x000fe20000000000 */
[----:B------:R-:W-:Y:S02]  /*12b0*/  IADD3.X R3, PT, PT, RZ, R33, RZ, P1, !PT ;  /* 0x00000021ff037210 */ /* 0x000fe40000ffe4ff */
[----:B------:R-:W-:Y:S02]  /*12c0*/  IADD3 R14, P1, PT, R6, 0x10, RZ ;  /* 0x00000010060e7810 */ /* 0x000fe40007f3e0ff */
[----:B------:R0:W-:Y:S03]  /*12d0*/  STG.E desc[UR36][R34.64+0x4], R13 ;  /* 0x0000040d22007986 */ /* 0x0001e6000c101924 */
[----:B------:R-:W-:-:S02]  /*12e0*/  IMAD.X R31, RZ, RZ, R7, P1 ;  /* 0x000000ffff1f7224 */ /* 0x000fc400008e0607 */
[----:B0-----:R-:W-:Y:S01]  /*12f0*/  IMAD.X R13, RZ, RZ, R35, P2 ;  /* 0x000000ffff0d7224 */ /* 0x001fe200010e0623 */
[----:B------:R-:W-:Y:S06]  /*1300*/  @P0 BRA `(.L_x_13) ;  /* 0xfffffffc00040947 */ /* 0x000fec000383ffff */
[----:B------:R-:W-:Y:S05]  /*1310*/  BSYNC.RECONVERGENT B0 ;  /* 0x0000000000007941 */ /* 0x000fea0003800200 */
.L_x_12:
[----:B------:R-:W-:-:S07]  /*1320*/  IMAD.MOV.U32 R5, RZ, RZ, R30 ;  /* 0x000000ffff057224 */ /* 0x000fce00078e001e */
.L_x_11:
[----:B------:R-:W0:Y:S02]  /*1330*/  LDCU UR4, c[0x0][0x3d8] ;  /* 0x00007b00ff0477ac */ /* 0x000e240008000800 */
[----:B0-----:R-:W-:-:S04]  /*1340*/  ULOP3.LUT UR4, UR4, 0x3, URZ, 0xc0, !UPT ;  /* 0x0000000304047892 */ /* 0x001fc8000f8ec0ff */
[----:B------:R-:W-:-:S04]  /*1350*/  UISETP.NE.U32.AND UP0, UPT, UR4, URZ, UPT ;  /* 0x000000ff0400728c */ /* 0x000fc8000bf05070 */
[----:B------:R-:W-:-:S09]  /*1360*/  UISETP.NE.AND.EX UP0, UPT, URZ, URZ, UPT, UP0 ;  /* 0x000000ffff00728c */ /* 0x000fd2000bf05300 */
[----:B------:R-:W-:Y:S05]  /*1370*/  BRA.U !UP0, `(.L_x_14) ;  /* 0x0000000908687547 */ /* 0x000fea000b800000 */
[----:B------:R-:W0:Y:S01]  /*1380*/  LDCU UR14, c[0x0][0x3d8] ;  /* 0x00007b00ff0e77ac */ /* 0x000e220008000800 */
[----:B------:R-:W-:-:S04]  /*1390*/  UISETP.NE.U32.AND UP0, UPT, UR4, 0x1, UPT ;  /* 0x000000010400788c */ /* 0x000fc8000bf05070 */
[----:B------:R-:W-:Y:S02]  /*13a0*/  UISETP.NE.AND.EX UP0, UPT, URZ, URZ, UPT, UP0 ;  /* 0x000000ffff00728c */ /* 0x000fe4000bf05300 */
[----:B0-----:R-:W-:-:S07]  /*13b0*/  ULOP3.LUT UP1, URZ, UR14, 0x1, URZ, 0xc0, !UPT ;  /* 0x000000010eff7892 */ /* 0x001fce000f82c0ff */
[----:B------:R-:W-:Y:S05]  /*13c0*/  BRA.U !UP0, `(.L_x_15) ;  /* 0x0000000508787547 */ /* 0x000fea000b800000 */
[----:B------:R-:W0:Y:S01]  /*13d0*/  LDCU.64 UR8, c[0x0][0x3d8] ;  /* 0x00007b00ff0877ac */ /* 0x000e220008000a00 */
[----:B------:R-:W-:Y:S01]  /*13e0*/  IMAD.MOV.U32 R4, RZ, RZ, R15 ;  /* 0x000000ffff047224 */ /* 0x000fe200078e000f */
[----:B------:R-:W1:Y:S01]  /*13f0*/  LDCU.64 UR16, c[0x0][0x3d8] ;  /* 0x00007b00ff1077ac */ /* 0x000e620008000a00 */
[----:B------:R-:W2:Y:S01]  /*1400*/  LDCU.64 UR4, c[0x0][0x380] ;  /* 0x00007000ff0477ac */ /* 0x000ea20008000a00 */
[----:B------:R-:W3:Y:S01]  /*1410*/  LDCU.64 UR6, c[0x0][0x390] ;  /* 0x00007200ff0677ac */ /* 0x000ee20008000a00 */
[----:B------:R-:W4:Y:S01]  /*1420*/  LDCU.64 UR10, c[0x0][0x3a0] ;  /* 0x00007400ff0a77ac */ /* 0x000f220008000a00 */
[----:B0-----:R-:W-:Y:S02]  /*1430*/  IMAD R13, R19, UR8, RZ ;  /* 0x00000008130d7c24 */ /* 0x001fe4000f8e02ff */
[----:B------:R-:W-:Y:S01]  /*1440*/  IMAD R3, R26, UR8, RZ ;  /* 0x000000081a037c24 */ /* 0x000fe2000f8e02ff */
[----:B------:R-:W0:Y:S01]  /*1450*/  LDCU.64 UR12, c[0x0][0x3c0] ;  /* 0x00007800ff0c77ac */ /* 0x000e220008000a00 */
[----:B------:R-:W-:-:S04]  /*1460*/  IMAD.WIDE.U32 R32, R18, UR8, R4 ;  /* 0x0000000812207c25 */ /* 0x000fc8000f8e0004 */
[----:B------:R-:W-:Y:S01]  /*1470*/  IMAD R13, R18, UR9, R13 ;  /* 0x00000009120d7c24 */ /* 0x000fe2000f8e020d */
[----:B--2---:R-:W-:Y:S01]  /*1480*/  LEA R30, P0, R32, UR4, 0x2 ;  /* 0x00000004201e7c11 */ /* 0x004fe2000f8010ff */
[----:B-1----:R-:W-:Y:S02]  /*1490*/  IMAD R0, R27, UR16, RZ ;  /* 0x000000101b007c24 */ /* 0x002fe4000f8e02ff */
[----:B------:R-:W-:-:S04]  /*14a0*/  IMAD.WIDE.U32 R20, R22, UR8, R4 ;  /* 0x0000000816147c25 */ /* 0x000fc8000f8e0004 */
[----:B------:R-:W-:Y:S01]  /*14b0*/  IMAD R12, R22, UR9, R3 ;  /* 0x00000009160c7c24 */ /* 0x000fe2000f8e0203 */
[----:B------:R-:W1:Y:S01]  /*14c0*/  LDCU.64 UR8, c[0x0][0x3b0] ;  /* 0x00007600ff0877ac */ /* 0x000e620008000a00 */
[----:B------:R-:W-:Y:S01]  /*14d0*/  IMAD.IADD R9, R33, 0x1, R13 ;  /* 0x0000000121097824 */ /* 0x000fe200078e020d */
[----:B---3--:R-:W-:Y:S01]  /*14e0*/  LEA R8, P1, R20, UR6, 0x2 ;  /* 0x0000000614087c11 */ /* 0x008fe2000f8210ff */
[----:B------:R-:W-:-:S03]  /*14f0*/  IMAD.WIDE.U32 R10, R23, UR16, R4 ;  /* 0x00000010170a7c25 */ /* 0x000fc6000f8e0004 */
[----:B------:R-:W-:Y:S01]  /*1500*/  LEA.HI.X R31, R32, UR5, R9, 0x2, P0 ;  /* 0x00000005201f7c11 */ /* 0x000fe200080f1409 */
[----:B------:R-:W-:Y:S01]  /*1510*/  IMAD R0, R23, UR17, R0 ;  /* 0x0000001117007c24 */ /* 0x000fe2000f8e0200 */
[----:B----4-:R-:W-:Y:S01]  /*1520*/  LEA R6, P2, R10, UR10, 0x2 ;  /* 0x0000000a0a067c11 */ /* 0x010fe2000f8410ff */
[----:B------:R-:W-:Y:S01]  /*1530*/  IMAD.IADD R7, R21, 0x1, R12 ;  /* 0x0000000115077824 */ /* 0x000fe200078e020c */
[----:B------:R-:W2:Y:S01]  /*1540*/  LDCU.64 UR4, c[0x0][0x380] ;  /* 0x00007000ff0477ac */ /* 0x000ea20008000a00 */
[----:B------:R-:W-:-:S03]  /*1550*/  IMAD.IADD R3, R11, 0x1, R0 ;  /* 0x000000010b037824 */ /* 0x000fc600078e0200 */
[----:B------:R-:W-:Y:S01]  /*1560*/  LEA.HI.X R9, R20, UR7, R7, 0x2, P1 ;  /* 0x0000000714097c11 */ /* 0x000fe200088f1407 */
[----:B------:R-:W-:Y:S01]  /*1570*/  IMAD R11, R28, UR16, RZ ;  /* 0x000000101c0b7c24 */ /* 0x000fe2000f8e02ff */
[----:B------:R-:W-:Y:S02]  /*1580*/  LEA.HI.X R7, R10, UR11, R3, 0x2, P2 ;  /* 0x0000000b0a077c11 */ /* 0x000fe400090f1403 */
[----:B------:R-:W3:Y:S01]  /*1590*/  LDG.E R3, desc[UR36][R30.64] ;  /* 0x000000241e037981 */ /* 0x000ee2000c1e1900 */
[----:B------:R-:W-:-:S03]  /*15a0*/  IMAD R20, R24, UR17, R11 ;  /* 0x0000001118147c24 */ /* 0x000fc6000f8e020b */
[----:B------:R4:W3:Y:S01]  /*15b0*/  LDG.E R14, desc[UR36][R8.64] ;  /* 0x00000024080e7981 */ /* 0x0008e2000c1e1900 */
[----:B------:R-:W-:-:S03]  /*15c0*/  IMAD R32, R29, UR16, RZ ;  /* 0x000000101d207c24 */ /* 0x000fc6000f8e02ff */
[----:B------:R5:W3:Y:S01]  /*15d0*/  LDG.E R21, desc[UR36][R6.64] ;  /* 0x0000002406157981 */ /* 0x000ae2000c1e1900 */
[----:B----4-:R-:W-:-:S04]  /*15e0*/  IMAD.WIDE.U32 R8, R24, UR16, R4 ;  /* 0x0000001018087c25 */ /* 0x010fc8000f8e0004 */
[----:B------:R-:W-:Y:S01]  /*15f0*/  IMAD.IADD R11, R9, 0x1, R20 ;  /* 0x00000001090b7824 */ /* 0x000fe200078e0214 */
[----:B-1----:R-:W-:Y:S01]  /*1600*/  LEA R10, P0, R8, UR8, 0x2 ;  /* 0x00000008080a7c11 */ /* 0x002fe2000f8010ff */
[----:B-----5:R-:W-:-:S04]  /*1610*/  IMAD.WIDE.U32 R6, R25, UR16, R4 ;  /* 0x0000001019067c25 */ /* 0x020fc8000f8e0004 */
[----:B------:R-:W-:Y:S01]  /*1620*/  IMAD R30, R25, UR17, R32 ;  /* 0x00000011191e7c24 */ /* 0x000fe2000f8e0220 */
[----:B------:R-:W-:Y:S02]  /*1630*/  LEA.HI.X R11, R8, UR9, R11, 0x2, P0 ;  /* 0x00000009080b7c11 */ /* 0x000fe400080f140b */
[C---:B0-----:R-:W-:Y:S01]  /*1640*/  LEA R8, P0, R6.reuse, UR12, 0x2 ;  /* 0x0000000c06087c11 */ /* 0x041fe2000f8010ff */
[----:B------:R-:W-:Y:S02]  /*1650*/  IMAD.IADD R9, R7, 0x1, R30 ;  /* 0x0000000107097824 */ /* 0x000fe400078e021e */
[----:B------:R0:W4:Y:S03]  /*1660*/  LDG.E R31, desc[UR36][R10.64] ;  /* 0x000000240a1f7981 */ /* 0x000126000c1e1900 */
[----:B------:R-:W-:-:S05]  /*1670*/  LEA.HI.X R9, R6, UR13, R9, 0x2, P0 ;  /* 0x0000000d06097c11 */ /* 0x000fca00080f1409 */
[----:B------:R2:W5:Y:S01]  /*1680*/  LDG.E R32, desc[UR36][R8.64] ;  /* 0x0000002408207981 */ /* 0x000562000c1e1900 */
[----:B------:R-:W-:Y:S02]  /*1690*/  HFMA2 R7, -RZ, RZ, 0, 0 ;  /* 0x00000000ff077431 */ /* 0x000fe400000001ff */
[----:B------:R-:W-:-:S04]  /*16a0*/  VIADD R6, R15, 0x1 ;  /* 0x000000010f067836 */ /* 0x000fc80000000000 */
[----:B0-----:R-:W-:-:S04]  /*16b0*/  IMAD.WIDE.U32 R10, R18, UR16, R6 ;  /* 0x00000010120a7c25 */ /* 0x001fc8000f8e0006 */
[----:B------:R-:W-:Y:S01]  /*16c0*/  IMAD.IADD R13, R13, 0x1, R11 ;  /* 0x000000010d0d7824 */ /* 0x000fe200078e020b */
[----:B--2---:R-:W-:-:S04]  /*16d0*/  LEA R8, P0, R10, UR4, 0x2 ;  /* 0x000000040a087c11 */ /* 0x004fc8000f8010ff */
[----:B------:R-:W-:Y:S01]  /*16e0*/  LEA.HI.X R9, R10, UR5, R13, 0x2, P0 ;  /* 0x000000050a097c11 */ /* 0x000fe200080f140d */
[----:B------:R-:W-:Y:S01]  /*16f0*/  IMAD.WIDE.U32 R10, R22, UR16, R6 ;  /* 0x00000010160a7c25 */ /* 0x000fe2000f8e0006 */
[----:B------:R-:W0:Y:S03]  /*1700*/  LDCU.64 UR4, c[0x0][0x3e8] ;  /* 0x00007d00ff0477ac */ /* 0x000e260008000a00 */
[----:B------:R-:W-:Y:S01]  /*1710*/  IMAD.IADD R11, R12, 0x1, R11 ;  /* 0x000000010c0b7824 */ /* 0x000fe200078e020b */
[----:B------:R-:W-:-:S04]  /*1720*/  LEA R12, P0, R10, UR6, 0x2 ;  /* 0x000000060a0c7c11 */ /* 0x000fc8000f8010ff */
[----:B------:R-:W-:Y:S01]  /*1730*/  LEA.HI.X R13, R10, UR7, R11, 0x2, P0 ;  /* 0x000000070a0d7c11 */ /* 0x000fe200080f140b */
[----:B------:R-:W-:-:S04]  /*1740*/  IMAD.WIDE.U32 R10, R23, UR16, R6 ;  /* 0x00000010170a7c25 */ /* 0x000fc8000f8e0006 */
[----:B------:R-:W-:Y:S01]  /*1750*/  IMAD.WIDE.U32 R4, R2, UR16, R4 ;  /* 0x0000001002047c25 */ /* 0x000fe2000f8e0004 */
[----:B------:R-:W-:-:S03]  /*1760*/  LEA R34, P0, R10, UR10, 0x2 ;  /* 0x0000000a0a227c11 */ /* 0x000fc6000f8010ff */
[----:B---3--:R-:W-:Y:S01]  /*1770*/  FADD R14, R3, R14 ;  /* 0x0000000e030e7221 */ /* 0x008fe20000000000 */
[----:B------:R-:W-:-:S03]  /*1780*/  IMAD.IADD R3, R0, 0x1, R11 ;  /* 0x0000000100037824 */ /* 0x000fc600078e020b */
[----:B------:R-:W-:Y:S01]  /*1790*/  FADD R14, R21, R14 ;  /* 0x0000000e150e7221 */ /* 0x000fe20000000000 */
[----:B------:R-:W-:Y:S01]  /*17a0*/  IMAD R21, R16, UR16, RZ ;  /* 0x0000001010157c24 */ /* 0x000fe2000f8e02ff */
[----:B------:R-:W-:-:S03]  /*17b0*/  LEA.HI.X R35, R10, UR11, R3, 0x2, P0 ;  /* 0x0000000b0a237c11 */ /* 0x000fc600080f1403 */
[----:B------:R-:W-:Y:S01]  /*17c0*/  IMAD R0, R2, UR17, R21 ;  /* 0x0000001102007c24 */ /* 0x000fe2000f8e0215 */
[----:B0-----:R-:W-:Y:S01]  /*17d0*/  LEA R36, P0, R4, UR4, 0x2 ;  /* 0x0000000404247c11 */ /* 0x001fe2000f8010ff */
[----:B------:R-:W-:-:S04]  /*17e0*/  IMAD.WIDE.U32 R10, R24, UR16, R6 ;  /* 0x00000010180a7c25 */ /* 0x000fc8000f8e0006 */
[----:B------:R-:W-:-:S05]  /*17f0*/  IMAD.IADD R3, R5, 0x1, R0 ;  /* 0x0000000105037824 */ /* 0x000fca00078e0200 */
[----:B------:R-:W-:Y:S01]  /*1800*/  LEA.HI.X R37, R4, UR5, R3, 0x2, P0 ;  /* 0x0000000504257c11 */ /* 0x000fe200080f1403 */
[----:B------:R-:W-:Y:S01]  /*1810*/  IMAD.IADD R3, R20, 0x1, R11 ;  /* 0x0000000114037824 */ /* 0x000fe200078e020b */
[----:B------:R-:W-:Y:S01]  /*1820*/  LEA R4, P0, R10, UR8, 0x2 ;  /* 0x000000080a047c11 */ /* 0x000fe2000f8010ff */
[----:B----4-:R-:W-:-:S03]  /*1830*/  FADD R31, R31, R14 ;  /* 0x0000000e1f1f7221 */ /* 0x010fc60000000000 */
[----:B------:R-:W-:Y:S01]  /*1840*/  LEA.HI.X R5, R10, UR9, R3, 0x2, P0 ;  /* 0x000000090a057c11 */ /* 0x000fe200080f1403 */
[----:B------:R-:W-:-:S04]  /*1850*/  IMAD.WIDE.U32 R10, R25, UR16, R6 ;  /* 0x00000010190a7c25 */ /* 0x000fc8000f8e0006 */
[----:B-----5:R-:W-:Y:S01]  /*1860*/  FADD R31, R32, R31 ;  /* 0x0000001f201f7221 */ /* 0x020fe20000000000 */
[----:B------:R-:W-:-:S04]  /*1870*/  IMAD.IADD R11, R30, 0x1, R11 ;  /* 0x000000011e0b7824 */ /* 0x000fc800078e020b */
[----:B------:R0:W-:Y:S04]  /*1880*/  STG.E desc[UR36][R36.64], R31 ;  /* 0x0000001f24007986 */ /* 0x0001e8000c101924 */
[----:B------:R1:W2:Y:S04]  /*1890*/  LDG.E R3, desc[UR36][R8.64] ;  /* 0x0000002408037981 */ /* 0x0002a8000c1e1900 */
[----:B------:R-:W2:Y:S04]  /*18a0*/  LDG.E R12, desc[UR36][R12.64] ;  /* 0x000000240c0c7981 */ /* 0x000ea8000c1e1900 */
[----:B------:R-:W3:Y:S01]  /*18b0*/  LDG.E R34, desc[UR36][R34.64] ;  /* 0x0000002422227981 */ /* 0x000ee2000c1e1900 */
[----:B-1----:R-:W-:-:S03]  /*18c0*/  LEA R8, P0, R10, UR12, 0x2 ;  /* 0x0000000c0a087c11 */ /* 0x002fc6000f8010ff */
[----:B------:R1:W4:Y:S01]  /*18d0*/  LDG.E R4, desc[UR36][R4.64] ;  /* 0x0000002404047981 */ /* 0x000322000c1e1900 */
[----:B------:R-:W-:-:S05]  /*18e0*/  LEA.HI.X R9, R10, UR13, R11, 0x2, P0 ;  /* 0x0000000d0a097c11 */ /* 0x000fca00080f140b */
[----:B------:R-:W5:Y:S01]  /*18f0*/  LDG.E R14, desc[UR36][R8.64] ;  /* 0x00000024080e7981 */ /* 0x000f62000c1e1900 */
[----:B------:R-:W-:-:S04]  /*1900*/  IMAD.WIDE.U32 R6, R2, UR16, R6 ;  /* 0x0000001002067c25 */ /* 0x000fc8000f8e0006 */
[----:B------:R-:W-:Y:S01]  /*1910*/  IMAD.IADD R7, R0, 0x1, R7 ;  /* 0x0000000100077824 */ /* 0x000fe200078e0207 */
[----:B------:R-:W-:-:S04]  /*1920*/  LEA R10, P0, R6, UR4, 0x2 ;  /* 0x00000004060a7c11 */ /* 0x000fc8000f8010ff */
[----:B------:R-:W-:Y:S01]  /*1930*/  LEA.HI.X R11, R6, UR5, R7, 0x2, P0 ;  /* 0x00000005060b7c11 */ /* 0x000fe200080f1407 */
[----:B------:R-:W-:Y:S02]  /*1940*/  VIADD R15, R15, 0x2 ;  /* 0x000000020f0f7836 */ /* 0x000fe40000000000 */
[----:B-1----:R-:W-:Y:S02]  /*1950*/  IMAD.MOV.U32 R5, RZ, RZ, RZ ;  /* 0x000000ffff057224 */ /* 0x002fe400078e00ff */
[----:B--2---:R-:W-:-:S04]  /*1960*/  FADD R3, R3, R12 ;  /* 0x0000000c03037221 */ /* 0x004fc80000000000 */
[----:B---3--:R-:W-:-:S04]  /*1970*/  FADD R3, R34, R3 ;  /* 0x0000000322037221 */ /* 0x008fc80000000000 */
[----:B----4-:R-:W-:-:S04]  /*1980*/  FADD R3, R4, R3 ;  /* 0x0000000304037221 */ /* 0x010fc80000000000 */
[----:B-----5:R-:W-:-:S05]  /*1990*/  FADD R3, R14, R3 ;  /* 0x000000030e037221 */ /* 0x020fca0000000000 */
[----:B------:R0:W-:Y:S02]  /*19a0*/  STG.E desc[UR36][R10.64], R3 ;  /* 0x000000030a007986 */ /* 0x0001e4000c101924 */
.L_x_15:
[----:B------:R-:W-:Y:S05]  /*19b0*/  BRA.U !UP1, `(.L_x_14) ;  /* 0x0000000109d87547 */ /* 0x000fea000b800000 */
[----:B------:R-:W1:Y:S01]  /*19c0*/  LDCU UR4, c[0x0][0x3dc] ;  /* 0x00007b80ff0477ac */ /* 0x000e620008000800 */
[----:B------:R-:W-:Y:S02]  /*19d0*/  IMAD R19, R19, UR14, RZ ;  /* 0x0000000e13137c24 */ /* 0x000fe4000f8e02ff */
[----:B------:R-:W-:Y:S01]  /*19e0*/  IMAD.MOV.U32 R4, RZ, RZ, R15 ;  /* 0x000000ffff047224 */ /* 0x000fe200078e000f */
[----:B------:R-:W2:Y:S01]  /*19f0*/  LDCU.64 UR6, c[0x0][0x380] ;  /* 0x00007000ff0677ac */ /* 0x000ea20008000a00 */
[----:B------:R-:W-:Y:S02]  /*1a00*/  IMAD R9, R26, UR14, RZ ;  /* 0x0000000e1a097c24 */ /* 0x000fe4000f8e02ff */
[----:B------:R-:W-:Y:S01]  /*1a10*/  IMAD R0, R27, UR14, RZ ;  /* 0x0000000e1b007c24 */ /* 0x000fe2000f8e02ff */
[----:B------:R-:W3:Y:S01]  /*1a20*/  LDCU.64 UR8, c[0x0][0x390] ;  /* 0x00007200ff0877ac */ /* 0x000ee20008000a00 */
[--C-:B0-----:R-:W-:Y:S01]  /*1a30*/  IMAD.WIDE.U32 R10, R22, UR14, R4.reuse ;  /* 0x0000000e160a7c25 */ /* 0x101fe2000f8e0004 */
[----:B------:R-:W0:Y:S03]  /*1a40*/  LDCU.64 UR10, c[0x0][0x3a0] ;  /* 0x00007400ff0a77ac */ /* 0x000e260008000a00 */
[----:B------:R-:W-:Y:S01]  /*1a50*/  IMAD.WIDE.U32 R12, R23, UR14, R4 ;  /* 0x0000000e170c7c25 */ /* 0x000fe2000f8e0004 */
[----:B------:R-:W4:Y:S03]  /*1a60*/  LDCU.64 UR12, c[0x0][0x3c0] ;  /* 0x00007800ff0c77ac */ /* 0x000f260008000a00 */
[----:B------:R-:W-:-:S02]  /*1a70*/  IMAD R15, R28, UR14, RZ ;  /* 0x0000000e1c0f7c24 */ /* 0x000fc4000f8e02ff */
[C---:B-1----:R-:W-:Y:S02]  /*1a80*/  IMAD R3, R18.reuse, UR4, R19 ;  /* 0x0000000412037c24 */ /* 0x042fe4000f8e0213 */
[----:B------:R-:W-:-:S04]  /*1a90*/  IMAD.WIDE.U32 R18, R18, UR14, R4 ;  /* 0x0000000e12127c25 */ /* 0x000fc8000f8e0004 */
[----:B------:R-:W-:Y:S01]  /*1aa0*/  IMAD.IADD R3, R3, 0x1, R19 ;  /* 0x0000000103037824 */ /* 0x000fe200078e0213 */
[----:B--2---:R-:W-:Y:S01]  /*1ab0*/  LEA R6, P0, R18, UR6, 0x2 ;  /* 0x0000000612067c11 */ /* 0x004fe2000f8010ff */
[----:B------:R-:W-:-:S03]  /*1ac0*/  IMAD R9, R22, UR4, R9 ;  /* 0x0000000416097c24 */ /* 0x000fc6000f8e0209 */
[----:B------:R-:W-:Y:S01]  /*1ad0*/  LEA.HI.X R7, R18, UR7, R3, 0x2, P0 ;  /* 0x0000000712077c11 */ /* 0x000fe200080f1403 */
[----:B------:R-:W1:Y:S01]  /*1ae0*/  LDCU.64 UR6, c[0x0][0x3b0] ;  /* 0x00007600ff0677ac */ /* 0x000e620008000a00 */
[----:B------:R-:W-:Y:S01]  /*1af0*/  IMAD R3, R23, UR4, R0 ;  /* 0x0000000417037c24 */ /* 0x000fe2000f8e0200 */
[----:B---3--:R-:W-:Y:S01]  /*1b00*/  LEA R14, P0, R10, UR8, 0x2 ;  /* 0x000000080a0e7c11 */ /* 0x008fe2000f8010ff */
[----:B------:R-:W-:Y:S01]  /*1b10*/  IMAD.IADD R9, R9, 0x1, R11 ;  /* 0x0000000109097824 */ /* 0x000fe200078e020b */
[----:B0-----:R-:W-:Y:S01]  /*1b20*/  LEA R8, P1, R12, UR10, 0x2 ;  /* 0x0000000a0c087c11 */ /* 0x001fe2000f8210ff */
[----:B------:R-:W-:Y:S01]  /*1b30*/  IMAD.IADD R3, R3, 0x1, R13 ;  /* 0x0000000103037824 */ /* 0x000fe200078e020d */
[----:B------:R-:W2:Y:S01]  /*1b40*/  LDG.E R6, desc[UR36][R6.64] ;  /* 0x0000002406067981 */ /* 0x000ea2000c1e1900 */
[----:B------:R-:W-:Y:S01]  /*1b50*/  IMAD R11, R24, UR4, R15 ;  /* 0x00000004180b7c24 */ /* 0x000fe2000f8e020f */
[----:B------:R-:W-:Y:S01]  /*1b60*/  LEA.HI.X R15, R10, UR9, R9, 0x2, P0 ;  /* 0x000000090a0f7c11 */ /* 0x000fe200080f1409 */
[----:B------:R-:W-:Y:S01]  /*1b70*/  IMAD.WIDE.U32 R18, R24, UR14, R4 ;  /* 0x0000000e18127c25 */ /* 0x000fe2000f8e0004 */
[----:B------:R-:W-:-:S03]  /*1b80*/  LEA.HI.X R9, R12, UR11, R3, 0x2, P1 ;  /* 0x0000000b0c097c11 */ /* 0x000fc600088f1403 */
[----:B------:R-:W-:Y:S01]  /*1b90*/  IMAD R0, R29, UR14, RZ ;  /* 0x0000000e1d007c24 */ /* 0x000fe2000f8e02ff */
[----:B------:R-:W-:Y:S01]  /*1ba0*/  IADD3 R3, PT, PT, R11, R19, RZ ;  /* 0x000000130b037210 */ /* 0x000fe20007ffe0ff */
[C---:B------:R-:W-:Y:S01]  /*1bb0*/  IMAD.WIDE.U32 R12, R25.reuse, UR14, R4 ;  /* 0x0000000e190c7c25 */ /* 0x040fe2000f8e0004 */
[----:B------:R-:W2:Y:S01]  /*1bc0*/  LDG.E R15, desc[UR36][R14.64] ;  /* 0x000000240e0f7981 */ /* 0x000ea2000c1e1900 */
[C---:B-1----:R-:W-:Y:S02]  /*1bd0*/  LEA R10, P0, R18.reuse, UR6, 0x2 ;  /* 0x00000006120a7c11 */ /* 0x042fe4000f8010ff */
[----:B------:R-:W-:Y:S01]  /*1be0*/  IMAD R21, R25, UR4, R0 ;  /* 0x0000000419157c24 */ /* 0x000fe2000f8e0200 */
[----:B------:R-:W3:Y:S01]  /*1bf0*/  LDG.E R8, desc[UR36][R8.64] ;  /* 0x0000002408087981 */ /* 0x000ee2000c1e1900 */
[----:B------:R-:W-:Y:S02]  /*1c00*/  LEA.HI.X R11, R18, UR7, R3, 0x2, P0 ;  /* 0x00000007120b7c11 */ /* 0x000fe400080f1403 */
[----:B------:R-:W-:Y:S01]  /*1c10*/  IMAD.IADD R3, R21, 0x1, R13 ;  /* 0x0000000115037824 */ /* 0x000fe200078e020d */
[C---:B----4-:R-:W-:Y:S01]  /*1c20*/  LEA R18, P0, R12.reuse, UR12, 0x2 ;  /* 0x0000000c0c127c11 */ /* 0x050fe2000f8010ff */
[----:B------:R-:W0:Y:S01]  /*1c30*/  LDCU.64 UR6, c[0x0][0x3e8] ;  /* 0x00007d00ff0677ac */ /* 0x000e220008000a00 */
[----:B------:R-:W4:Y:S02]  /*1c40*/  LDG.E R10, desc[UR36][R10.64] ;  /* 0x000000240a0a7981 */ /* 0x000f24000c1e1900 */
[----:B------:R-:W-:-:S05]  /*1c50*/  LEA.HI.X R19, R12, UR13, R3, 0x2, P0 ;  /* 0x0000000d0c137c11 */ /* 0x000fca00080f1403 */
[----:B------:R-:W5:Y:S01]  /*1c60*/  LDG.E R18, desc[UR36][R18.64] ;  /* 0x0000002412127981 */ /* 0x000f62000c1e1900 */
[----:B------:R-:W-:Y:S02]  /*1c70*/  IMAD R13, R16, UR14, RZ ;  /* 0x0000000e100d7c24 */ /* 0x000fe4000f8e02ff */
[----:B------:R-:W-:-:S04]  /*1c80*/  IMAD.WIDE.U32 R4, R2, UR14, R4 ;  /* 0x0000000e02047c25 */ /* 0x000fc8000f8e0004 */
[----:B------:R-:W-:-:S04]  /*1c90*/  IMAD R13, R2, UR4, R13 ;  /* 0x00000004020d7c24 */ /* 0x000fc8000f8e020d */
[----:B------:R-:W-:Y:S02]  /*1ca0*/  IMAD.IADD R5, R13, 0x1, R5 ;  /* 0x000000010d057824 */ /* 0x000fe400078e0205 */
[----:B--2---:R-:W-:-:S04]  /*1cb0*/  FADD R3, R6, R15 ;  /* 0x0000000f06037221 */ /* 0x004fc80000000000 */
[----:B---3--:R-:W-:Y:S01]  /*1cc0*/  FADD R3, R8, R3 ;  /* 0x0000000308037221 */ /* 0x008fe20000000000 */
[----:B0-----:R-:W-:-:S03]  /*1cd0*/  LEA R6, P0, R4, UR6, 0x2 ;  /* 0x0000000604067c11 */ /* 0x001fc6000f8010ff */
[----:B----4-:R-:W-:Y:S01]  /*1ce0*/  FADD R3, R10, R3 ;  /* 0x000000030a037221 */ /* 0x010fe20000000000 */
[----:B------:R-:W-:-:S03]  /*1cf0*/  LEA.HI.X R7, R4, UR7, R5, 0x2, P0 ;  /* 0x0000000704077c11 */ /* 0x000fc600080f1405 */
[----:B-----5:R-:W-:-:S05]  /*1d00*/  FADD R3, R18, R3 ;  /* 0x0000000312037221 */ /* 0x020fca0000000000 */
[----:B------:R1:W-:Y:S02]  /*1d10*/  STG.E desc[UR36][R6.64], R3 ;  /* 0x0000000306007986 */ /* 0x0003e4000c101924 */
.L_x_14:
[----:B------:R-:W2:Y:S01]  /*1d20*/  LDCU.64 UR4, c[0x0][0x3e0] ;  /* 0x00007c00ff0477ac */ /* 0x000ea20008000a00 */
[----:B------:R-:W-:-:S05]  /*1d30*/  IADD3 R2, P0, PT, R17, R2, RZ ;  /* 0x0000000211027210 */ /* 0x000fca0007f1e0ff */
[----:B------:R-:W-:Y:S01]  /*1d40*/  IMAD.X R16, RZ, RZ, R16, P0 ;  /* 0x000000ffff107224 */ /* 0x000fe200000e0610 */
[----:B--2---:R-:W-:-:S04]  /*1d50*/  ISETP.GE.U32.AND P0, PT, R2, UR4, PT ;  /* 0x0000000402007c0c */ /* 0x004fc8000bf06070 */
[----:B------:R-:W-:-:S13]  /*1d60*/  ISETP.GE.AND.EX P0, PT, R16, UR5, PT, P0 ;  /* 0x0000000510007c0c */ /* 0x000fda000bf06300 */
[----:B------:R-:W-:Y:S05]  /*1d70*/  @!P0 BRA `(.L_x_16) ;  /* 0xffffffe000e48947 */ /* 0x000fea000383ffff */
[----:B------:R-:W-:Y:S05]  /*1d80*/  EXIT ;  /* 0x000000000000794d */ /* 0x000fea0003800000 */
.L_x_0:
[----:B------:R-:W-:Y:S01]  /*1d90*/  IADD3 R31, P0, PT, R17, R2, RZ ;  /* 0x00000002111f7210 */ /* 0x000fe20007f1e0ff */
[----:B------:R-:W-:Y:S03]  /*1da0*/  BSSY.RECONVERGENT B0, `(.L_x_17) ;  /* 0x0000024000007945 */ /* 0x000fe60003800200 */
[C---:B------:R-:W-:Y:S01]  /*1db0*/  ISETP.GT.U32.AND P1, PT, R31.reuse, UR38, PT ;  /* 0x000000261f007c0c */ /* 0x040fe2000bf24070 */
[----:B------:R-:W-:Y:S01]  /*1dc0*/  IMAD.X R30, RZ, RZ, R16, P0 ;  /* 0x000000ffff1e7224 */ /* 0x000fe200000e0610 */
[----:B------:R-:W-:-:S04]  /*1dd0*/  ISETP.GE.U32.AND P0, PT, R31, UR38, PT ;  /* 0x000000261f007c0c */ /* 0x000fc8000bf06070 */
[C---:B------:R-:W-:Y:S02]  /*1de0*/  ISETP.GT.U32.AND.EX P1, PT, R30.reuse, UR39, PT, P1 ;  /* 0x000000271e007c0c */ /* 0x040fe4000bf24110 */
[C---:B------:R-:W-:Y:S02]  /*1df0*/  ISETP.GE.U32.AND.EX P0, PT, R30.reuse, UR39, PT, P0 ;  /* 0x000000271e007c0c */ /* 0x040fe4000bf06100 */
[----:B------:R-:W-:Y:S02]  /*1e00*/  SEL R4, R31, UR38, P1 ;  /* 0x000000261f047c07 */ /* 0x000fe40008800000 */
[----:B------:R-:W-:Y:S02]  /*1e10*/  SEL R0, RZ, 0x1, P0 ;  /* 0x00000001ff007807 */ /* 0x000fe40000000000 */
[----:B------:R-:W-:Y:S02]  /*1e20*/  SEL R3, R30, UR39, P1 ;  /* 0x000000271e037c07 */ /* 0x000fe40008800000 */
[----:B------:R-:W-:-:S04]  /*1e30*/  IADD3 R4, P0, P1, R4, -R31, -R0 ;  /* 0x8000001f04047210 */ /* 0x000fc8000791e800 */
[----:B------:R-:W-:-:S04]  /*1e40*/  IADD3.X R3, PT, PT, R3, -0x1, ~R30, P0, P1 ;  /* 0xffffffff03037810 */ /* 0x000fc800007e2c1e */
[----:B------:R-:W-:-:S13]  /*1e50*/  ISETP.NE.U32.AND P0, PT, R3, RZ, PT ;  /* 0x000000ff0300720c */ /* 0x000fda0003f05070 */
[----:B------:R-:W-:Y:S05]  /*1e60*/  @P0 BRA `(.L_x_18) ;  /* 0x0000000000540947 */ /* 0x000fea0003800000 */
[----:B------:R-:W0:Y:S01]  /*1e70*/  I2F.U32.RP R3, R17 ;  /* 0x0000001100037306 */ /* 0x000e220000209000 */
[----:B------:R-:W-:Y:S01]  /*1e80*/  IMAD.MOV R5, RZ, RZ, -R17 ;  /* 0x000000ffff057224 */ /* 0x000fe200078e0a11 */
[----:B------:R-:W-:-:S06]  /*1e90*/  ISETP.NE.U32.AND P2, PT, R17, RZ, PT ;  /* 0x000000ff1100720c */ /* 0x000fcc0003f45070 */
[----:B0-----:R-:W0:Y:S02]  /*1ea0*/  MUFU.RCP R3, R3 ;  /* 0x0000000300037308 */ /* 0x001e240000001000 */
[----:B0-----:R-:W-:-:S06]  /*1eb0*/  VIADD R6, R3, 0xffffffe ;  /* 0x0ffffffe03067836 */ /* 0x001fcc0000000000 */
[----:B------:R0:W1:Y:S02]  /*1ec0*/  F2I.FTZ.U32.TRUNC.NTZ R7, R6 ;  /* 0x0000000600077305 */ /* 0x000064000021f000 */
[----:B0-----:R-:W-:Y:S02]  /*1ed0*/  IMAD.MOV.U32 R6, RZ, RZ, RZ ;  /* 0x000000ffff067224 */ /* 0x001fe400078e00ff */
[----:B-1----:R-:W-:-:S04]  /*1ee0*/  IMAD R5, R5, R7, RZ ;  /* 0x0000000705057224 */ /* 0x002fc800078e02ff */
[----:B------:R-:W-:-:S06]  /*1ef0*/  IMAD.HI.U32 R7, R7, R5, R6 ;  /* 0x0000000507077227 */ /* 0x000fcc00078e0006 */
[----:B------:R-:W-:-:S04]  /*1f00*/  IMAD.HI.U32 R7, R7, R4, RZ ;  /* 0x0000000407077227 */ /* 0x000fc800078e00ff */
[----:B------:R-:W-:-:S04]  /*1f10*/  IMAD.MOV R5, RZ, RZ, -R7 ;  /* 0x000000ffff057224 */ /* 0x000fc800078e0a07 */
[----:B------:R-:W-:Y:S02]  /*1f20*/  IMAD R4, R17, R5, R4 ;  /* 0x0000000511047224 */ /* 0x000fe400078e0204 */
[----:B------:R-:W-:-:S03]  /*1f30*/  IMAD.MOV.U32 R5, RZ, RZ, RZ ;  /* 0x000000ffff057224 */ /* 0x000fc600078e00ff */
[----:B------:R-:W-:-:S13]  /*1f40*/  ISETP.GE.U32.AND P0, PT, R4, R17, PT ;  /* 0x000000110400720c */ /* 0x000fda0003f06070 */
[----:B------:R-:W-:Y:S02]  /*1f50*/  @P0 IMAD.IADD R4, R4, 0x1, -R17 ;  /* 0x0000000104040824 */ /* 0x000fe400078e0a11 */
[----:B------:R-:W-:-:S03]  /*1f60*/  @P0 VIADD R7, R7, 0x1 ;  /* 0x0000000107070836 */ /* 0x000fc60000000000 */
[----:B------:R-:W-:-:S13]  /*1f70*/  ISETP.GE.U32.AND P1, PT, R4, R17, PT ;  /* 0x000000110400720c */ /* 0x000fda0003f26070 */
[----:B------:R-:W-:Y:S01]  /*1f80*/  @P1 VIADD R7, R7, 0x1 ;  /* 0x0000000107071836 */ /* 0x000fe20000000000 */
[----:B------:R-:W-:-:S05]  /*1f90*/  @!P2 LOP3.LUT R7, RZ, R17, RZ, 0x33, !PT ;  /* 0x00000011ff07a212 */ /* 0x000fca00078e33ff */
[----:B------:R-:W-:Y:S01]  /*1fa0*/  IMAD.MOV.U32 R4, RZ, RZ, R7 ;  /* 0x000000ffff047224 */ /* 0x000fe200078e0007 */
[----:B------:R-:W-:Y:S06]  /*1fb0*/  BRA `(.L_x_19) ;  /* 0x0000000000087947 */ /* 0x000fec0003800000 */
.L_x_18:
[----:B------:R-:W-:-:S07]  /*1fc0*/  MOV R6, 0x1fe0 ;  /* 0x00001fe000067802 */ /* 0x000fce0000000f00 */
[----:B------:R-:W-:Y:S05]  /*1fd0*/  CALL.REL.NOINC `($__internal_0_$__cuda_sm20_div_u64) ;  /* 0x0000002000507944 */ /* 0x000fea0003c00000 */
.L_x_19:
[----:B------:R-:W-:Y:S05]  /*1fe0*/  BSYNC.RECONVERGENT B0 ;  /* 0x0000000000007941 */ /* 0x000fea0003800200 */
.L_x_17:
[----:B------:R-:W-:Y:S01]  /*1ff0*/  IADD3 R29, P1, PT, R4, R0, RZ ;  /* 0x00000000041d7210 */ /* 0x000fe20007f3e0ff */
[----:B------:R-:W0:Y:S01]  /*2000*/  LDCU UR52, c[0x0][0x3b8] ;  /* 0x00007700ff3477ac */ /* 0x000e220008000800 */
[----:B------:R-:W-:Y:S02]  /*2010*/  BSSY.RECONVERGENT B7, `(.L_x_20) ;  /* 0x00000bc000077945 */ /* 0x000fe40003800200 */
[----:B------:R-:W-:Y:S01]  /*2020*/  LOP3.LUT R0, R29, 0x1, RZ, 0xc0, !PT ;  /* 0x000000011d007812 */ /* 0x000fe200078ec0ff */
[----:B------:R-:W1:Y:S01]  /*2030*/  LDCU UR53, c[0x0][0x3a8] ;  /* 0x00007500ff3577ac */ /* 0x000e620008000800 */
[----:B------:R-:W-:Y:S02]  /*2040*/  IADD3.X R28, PT, PT, RZ, R5, RZ, P1, !PT ;  /* 0x00000005ff1c7210 */ /* 0x000fe40000ffe4ff */
[----:B------:R-:W-:Y:S01]  /*2050*/  ISETP.NE.U32.AND P0, PT, R0, 0x1, PT ;  /* 0x000000010000780c */ /* 0x000fe20003f05070 */
[----:B------:R-:W2:Y:S03]  /*2060*/  LDCU UR54, c[0x0][0x398] ;  /* 0x00007300ff3677ac */ /* 0x000ea60008000800 */
[----:B------:R-:W-:Y:S01]  /*2070*/  ISETP.NE.U32.AND.EX P0, PT, RZ, RZ, PT, P0 ;  /* 0x000000ffff00720c */ /* 0x000fe20003f05100 */
[----:B------:R-:W3:Y:S01]  /*2080*/  LDCU UR55, c[0x0][0x388] ;  /* 0x00007100ff3777ac */ /* 0x000ee20008000800 */
[----:B------:R-:W4:Y:S01]  /*2090*/  LDCU.64 UR38, c[0x0][0x3d0] ;  /* 0x00007a00ff2677ac */ /* 0x000f220008000a00 */
[----:B------:R-:W0:Y:S01]  /*20a0*/  LDCU.64 UR40, c[0x0][0x388] ;  /* 0x00007100ff2877ac */ /* 0x000e220008000a00 */
[----:B------:R-:W0:Y:S01]  /*20b0*/  LDCU.64 UR42, c[0x0][0x398] ;  /* 0x00007300ff2a77ac */ /* 0x000e220008000a00 */
[----:B------:R-:W0:Y:S01]  /*20c0*/  LDCU.64 UR44, c[0x0][0x3a8] ;  /* 0x00007500ff2c77ac */ /* 0x000e220008000a00 */
[----:B------:R-:W0:Y:S01]  /*20d0*/  LDCU.64 UR46, c[0x0][0x3b8] ;  /* 0x00007700ff2e77ac */ /* 0x000e220008000a00 */
[----:B------:R-:W0:Y:S01]  /*20e0*/  LDCU.64 UR48, c[0x0][0x3c8] ;  /* 0x00007900ff3077ac */ /* 0x000e220008000a00 */
[----:B------:R-:W0:Y:S05]  /*20f0*/  LDCU.64 UR50, c[0x0][0x3e0] ;  /* 0x00007c00ff3277ac */ /* 0x000e2a0008000a00 */
[----:B-1----:R-:W-:Y:S05]  /*2100*/  @!P0 BRA `(.L_x_21) ;  /* 0x0000000800b08947 */ /* 0x002fea0003800000 */
[----:B------:R-:W1:Y:S01]  /*2110*/  LDCU.64 UR4, c[0x0][0x388] ;  /* 0x00007100ff0477ac */ /* 0x000e620008000a00 */
[C---:B------:R-:W-:Y:S01]  /*2120*/  IMAD.SHL.U32 R18, R2.reuse, 0x8, RZ ;  /* 0x0000000802127824 */ /* 0x040fe200078e00ff */
[----:B------:R-:W-:Y:S01]  /*2130*/  SHF.L.U64.HI R0, R2, 0x3, R16 ;  /* 0x0000000302007819 */ /* 0x000fe20000010210 */
[----:B------:R-:W2:Y:S01]  /*2140*/  LDCU.64 UR6, c[0x0][0x398] ;  /* 0x00007300ff0677ac */ /* 0x000ea20008000a00 */
[----:B------:R-:W3:Y:S01]  /*2150*/  LDCU.64 UR8, c[0x0][0x3a8] ;  /* 0x00007500ff0877ac */ /* 0x000ee20008000a00 */
[----:B------:R-:W4:Y:S01]  /*2160*/  LDCU.64 UR10, c[0x0][0x3c8] ;  /* 0x00007900ff0a77ac */ /* 0x000f220008000a00 */
[----:B-1----:R-:W-:-:S04]  /*2170*/  IADD3 R2, P0, PT, R18, UR4, RZ ;  /* 0x0000000412027c10 */ /* 0x002fc8000ff1e0ff */
[----:B------:R-:W-:Y:S01]  /*2180*/  IADD3.X R3, PT, PT, R0, UR5, RZ, P0, !PT ;  /* 0x0000000500037c10 */ /* 0x000fe200087fe4ff */
[----:B------:R-:W1:Y:S05]  /*2190*/  LDCU.64 UR4, c[0x0][0x3b8] ;  /* 0x00007700ff0477ac */ /* 0x000e6a0008000a00 */
[----:B------:R-:W4:Y:S01]  /*21a0*/  LDG.E.64 R2, desc[UR36][R2.64] ;  /* 0x0000002402027981 */ /* 0x000f22000c1e1b00 */
[C---:B--2---:R-:W-:Y:S02]  /*21b0*/  IADD3 R26, P0, PT, R18.reuse, UR6, RZ ;  /* 0x00000006121a7c10 */ /* 0x044fe4000ff1e0ff */
[----:B---3--:R-:W-:Y:S02]  /*21c0*/  IADD3 R24, P1, PT, R18, UR8, RZ ;  /* 0x0000000812187c10 */ /* 0x008fe4000ff3e0ff */
[----:B------:R-:W-:-:S02]  /*21d0*/  IADD3.X R27, PT, PT, R0, UR7, RZ, P0, !PT ;  /* 0x00000007001b7c10 */ /* 0x000fc400087fe4ff */
[----:B------:R-:W-:-:S04]  /*21e0*/  IADD3.X R25, PT, PT, R0, UR9, RZ, P1, !PT ;  /* 0x0000000900197c10 */ /* 0x000fc80008ffe4ff */
[----:B------:R-:W5:Y:S01]  /*21f0*/  LDG.E.64 R26, desc[UR36][R26.64] ;  /* 0x000000241a1a7981 */ /* 0x000f62000c1e1b00 */
[C---:B-1----:R-:W-:Y:S02]  /*2200*/  IADD3 R22, P2, PT, R18.reuse, UR4, RZ ;  /* 0x0000000412167c10 */ /* 0x042fe4000ff5e0ff */
[----:B----4-:R-:W-:Y:S01]  /*2210*/  IADD3 R18, P3, PT, R18, UR10, RZ ;  /* 0x0000000a12127c10 */ /* 0x010fe2000ff7e0ff */
[----:B------:R-:W5:Y:S01]  /*2220*/  LDG.E.64 R24, desc[UR36][R24.64] ;  /* 0x0000002418187981 */ /* 0x000f62000c1e1b00 */
[C---:B------:R-:W-:Y:S01]  /*2230*/  IADD3.X R23, PT, PT, R0.reuse, UR5, RZ, P2, !PT ;  /* 0x0000000500177c10 */ /* 0x040fe200097fe4ff */
[----:B------:R-:W1:Y:S01]  /*2240*/  LDCU.64 UR4, c[0x0][0x3d0] ;  /* 0x00007a00ff0477ac */ /* 0x000e620008000a00 */
[----:B------:R-:W-:-:S04]  /*2250*/  IADD3.X R19, PT, PT, R0, UR11, RZ, P3, !PT ;  /* 0x0000000b00137c10 */ /* 0x000fc80009ffe4ff */
[----:B------:R-:W5:Y:S04]  /*2260*/  LDG.E.64 R22, desc[UR36][R22.64] ;  /* 0x0000002416167981 */ /* 0x000f68000c1e1b00 */
[----:B------:R-:W5:Y:S01]  /*2270*/  LDG.E.64 R18, desc[UR36][R18.64] ;  /* 0x0000002412127981 */ /* 0x000f62000c1e1b00 */
[----:B------:R-:W-:Y:S01]  /*2280*/  BSSY.RECONVERGENT B6, `(.L_x_22) ;  /* 0x000001c000067945 */ /* 0x000fe20003800200 */
[--C-:B------:R-:W-:Y:S02]  /*2290*/  SHF.R.S32.HI R5, RZ, 0x1f, R3.reuse ;  /* 0x0000001fff057819 */ /* 0x100fe40000011403 */
[----:B------:R-:W-:Y:S02]  /*22a0*/  SHF.R.S32.HI R7, RZ, 0x1f, R3 ;  /* 0x0000001fff077819 */ /* 0x000fe40000011403 */
[----:B-1----:R-:W-:-:S02]  /*22b0*/  LOP3.LUT R5, R5, UR4, RZ, 0xc0, !PT ;  /* 0x0000000405057c12 */ /* 0x002fc4000f8ec0ff */
[----:B------:R-:W-:Y:S02]  /*22c0*/  LOP3.LUT R7, R7, UR5, RZ, 0xc0, !PT ;  /* 0x0000000507077c12 */ /* 0x000fe4000f8ec0ff */
[----:B------:R-:W-:-:S04]  /*22d0*/  IADD3 R0, P0, PT, R2, R5, RZ ;  /* 0x0000000502007210 */ /* 0x000fc80007f1e0ff */
[C---:B------:R-:W-:Y:S01]  /*22e0*/  ISETP.GT.U32.AND P1, PT, R0.reuse, -0x1, PT ;  /* 0xffffffff0000780c */ /* 0x040fe20003f24070 */
[----:B------:R-:W-:Y:S01]  /*22f0*/  IMAD.X R2, R3, 0x1, R7, P0 ;  /* 0x0000000103027824 */ /* 0x000fe200000e0607 */
[----:B------:R-:W-:-:S04]  /*2300*/  ISETP.GE.U32.AND P0, PT, R0, UR4, PT ;  /* 0x0000000400007c0c */ /* 0x000fc8000bf06070 */
[C---:B------:R-:W-:Y:S02]  /*2310*/  ISETP.GE.AND.EX P0, PT, R2.reuse, UR5, PT, P0 ;  /* 0x0000000502007c0c */ /* 0x040fe4000bf06300 */
[----:B------:R-:W-:-:S13]  /*2320*/  ISETP.GT.AND.EX P1, PT, R2, -0x1, PT, P1 ;  /* 0xffffffff0200780c */ /* 0x000fda0003f24310 */
[----:B------:R-:W-:Y:S05]  /*2330*/  @!P0 BRA P1, `(.L_x_23) ;  /* 0x0000000000408947 */ /* 0x000fea0000800000 */
[----:B------:R-:W-:Y:S01]  /*2340*/  MOV R2, 0x0 ;  /* 0x0000000000027802 */ /* 0x000fe20000000f00 */
[----:B------:R-:W1:Y:S01]  /*2350*/  LDCU.64 UR4, c[0x4][0x10] ;  /* 0x01000200ff0477ac */ /* 0x000e620008000a00 */
[----:B------:R-:W-:Y:S02]  /*2360*/  IMAD.MOV.U32 R8, RZ, RZ, 0x28 ;  /* 0x00000028ff087424 */ /* 0x000fe400078e00ff */
[----:B------:R-:W-:Y:S01]  /*2370*/  IMAD.MOV.U32 R12, RZ, RZ, 0x1 ;  /* 0x00000001ff0c7424 */ /* 0x000fe200078e00ff */
[----:B------:R-:W2:Y:S01]  /*2380*/  LDCU.64 UR6, c[0x4][0x18] ;  /* 0x01000300ff0677ac */ /* 0x000ea20008000a00 */
[----:B------:R-:W3:Y:S01]  /*2390*/  LDC.64 R2, c[0x4][R2] ;  /* 0x0100000002027b82 */ /* 0x000ee20000000a00 */
[----:B------:R-:W-:Y:S01]  /*23a0*/  IMAD.MOV.U32 R13, RZ, RZ, RZ ;  /* 0x000000ffff0d7224 */ /* 0x000fe200078e00ff */
[----:B------:R-:W4:Y:S01]  /*23b0*/  LDCU.64 UR8, c[0x4][0x8] ;  /* 0x01000100ff0877ac */ /* 0x000f220008000a00 */
[----:B-1----:R-:W-:Y:S02]  /*23c0*/  IMAD.U32 R4, RZ, RZ, UR4 ;  /* 0x00000004ff047e24 */ /* 0x002fe4000f8e00ff */
[----:B------:R-:W-:-:S02]  /*23d0*/  IMAD.U32 R5, RZ, RZ, UR5 ;  /* 0x00000005ff057e24 */ /* 0x000fc4000f8e00ff */
[----:B--2---:R-:W-:Y:S02]  /*23e0*/  IMAD.U32 R6, RZ, RZ, UR6 ;  /* 0x00000006ff067e24 */ /* 0x004fe4000f8e00ff */
[----:B------:R-:W-:Y:S02]  /*23f0*/  IMAD.U32 R7, RZ, RZ, UR7 ;  /* 0x00000007ff077e24 */ /* 0x000fe4000f8e00ff */
[----:B----4-:R-:W-:Y:S02]  /*2400*/  IMAD.U32 R10, RZ, RZ, UR8 ;  /* 0x00000008ff0a7e24 */ /* 0x010fe4000f8e00ff */
[----:B------:R-:W-:-:S07]  /*2410*/  IMAD.U32 R11, RZ, RZ, UR9 ;  /* 0x00000009ff0b7e24 */ /* 0x000fce000f8e00ff */
[----:B------:R-:W-:-:S07]  /*2420*/  LEPC R20, `(.L_x_23) ;  /* 0x000000001014794e */ /* 0x000fce0000000000 */
[----:B0--3-5:R-:W-:Y:S05]  /*2430*/  CALL.ABS.NOINC R2 ;  /* 0x0000000002007343 */ /* 0x029fea0003c00000 */
.L_x_23:
[----:B0-----:R-:W-:Y:S05]  /*2440*/  BSYNC.RECONVERGENT B6 ;  /* 0x0000000000067941 */ /* 0x001fea0003800200 */
.L_x_22:
[----:B------:R-:W0:Y:S01]  /*2450*/  LDCU.64 UR4, c[0x0][0x3d0] ;  /* 0x00007a00ff0477ac */ /* 0x000e220008000a00 */
[--C-:B-----5:R-:W-:Y:S01]  /*2460*/  SHF.R.S32.HI R3, RZ, 0x1f, R27.reuse ;  /* 0x0000001fff037819 */ /* 0x120fe2000001141b */
[----:B------:R-:W-:Y:S01]  /*2470*/  BSSY.RECONVERGENT B6, `(.L_x_24) ;  /* 0x000001b000067945 */ /* 0x000fe20003800200 */
[----:B------:R-:W-:Y:S02]  /*2480*/  SHF.R.S32.HI R5, RZ, 0x1f, R27 ;  /* 0x0000001fff057819 */ /* 0x000fe4000001141b */
[----:B0-----:R-:W-:Y:S02]  /*2490*/  LOP3.LUT R3, R3, UR4, RZ, 0xc0, !PT ;  /* 0x0000000403037c12 */ /* 0x001fe4000f8ec0ff */
        /* <DEDUP_REMOVED lines=16> */
[----:B0-----:R-:W-:Y:S01]  /*25a0*/  MOV R4, UR4 ;  /* 0x0000000400047c02 */ /* 0x001fe20008000f00 */
[----:B------:R-:W-:-:S02]  /*25b0*/  IMAD.U32 R5, RZ, RZ, UR5 ;  /* 0x00000005ff057e24 */ /* 0x000fc4000f8e00ff */
[----:B-1----:R-:W-:Y:S02]  /*25c0*/  IMAD.U32 R6, RZ, RZ, UR6 ;  /* 0x00000006ff067e24 */ /* 0x002fe4000f8e00ff */
[----:B------:R-:W-:Y:S02]  /*25d0*/  IMAD.U32 R7, RZ, RZ, UR7 ;  /* 0x00000007ff077e24 */ /* 0x000fe4000f8e00ff */
[----:B---3--:R-:W-:Y:S02]  /*25e0*/  IMAD.U32 R10, RZ, RZ, UR8 ;  /* 0x00000008ff0a7e24 */ /* 0x008fe4000f8e00ff */
[----:B------:R-:W-:-:S07]  /*25f0*/  IMAD.U32 R11, RZ, RZ, UR9 ;  /* 0x00000009ff0b7e24 */ /* 0x000fce000f8e00ff */
[----:B------:R-:W-:-:S07]  /*2600*/  LEPC R20, `(.L_x_25) ;  /* 0x000000001014794e */ /* 0x000fce0000000000 */
[----:B--2---:R-:W-:Y:S05]  /*2610*/  CALL.ABS.NOINC R2 ;  /* 0x0000000002007343 */ /* 0x004fea0003c00000 */
.L_x_25:
[----:B------:R-:W-:Y:S05]  /*2620*/  BSYNC.RECONVERGENT B6 ;  /* 0x0000000000067941 */ /* 0x000fea0003800200 */
.L_x_24:
[----:B------:R-:W0:Y:S01]  /*2630*/  LDCU.64 UR4, c[0x0][0x3d0] ;  /* 0x00007a00ff0477ac */ /* 0x000e220008000a00 */
[--C-:B------:R-:W-:Y:S01]  /*2640*/  SHF.R.S32.HI R3, RZ, 0x1f, R25.reuse ;  /* 0x0000001fff037819 */ /* 0x100fe20000011419 */
        /* <DEDUP_REMOVED lines=21> */
[----:B-1----:R-:W-:Y:S01]  /*27a0*/  IMAD.U32 R6, RZ, RZ, UR6 ;  /* 0x00000006ff067e24 */ /* 0x002fe2000f8e00ff */
[----:B------:R-:W-:Y:S01]  /*27b0*/  MOV R7, UR7 ;  /* 0x0000000700077c02 */ /* 0x000fe20008000f00 */
[----:B---3--:R-:W-:Y:S02]  /*27c0*/  IMAD.U32 R10, RZ, RZ, UR8 ;  /* 0x00000008ff0a7e24 */ /* 0x008fe4000f8e00ff */
[----:B------:R-:W-:-:S07]  /*27d0*/  IMAD.U32 R11, RZ, RZ, UR9 ;  /* 0x00000009ff0b7e24 */ /* 0x000fce000f8e00ff */
[----:B------:R-:W-:-:S07]  /*27e0*/  LEPC R20, `(.L_x_27) ;  /* 0x000000001014794e */ /* 0x000fce0000000000 */
[----:B--2---:R-:W-:Y:S05]  /*27f0*/  CALL.ABS.NOINC R2 ;  /* 0x0000000002007343 */ /* 0x004fea0003c00000 */
.L_x_27:
[----:B------:R-:W-:Y:S05]  /*2800*/  BSYNC.RECONVERGENT B6 ;  /* 0x0000000000067941 */ /* 0x000fea0003800200 */
.L_x_26:
        /* <DEDUP_REMOVED lines=15> */
[----:B------:R-:W-:Y:S02]  /*2900*/  HFMA2 R8, -RZ, RZ, 0, 2.562999725341796875e-06 ;  /* 0x0000002bff087431 */ /* 0x000fe400000001ff */
        /* <DEDUP_REMOVED lines=13> */
.L_x_29:
[----:B------:R-:W-:Y:S05]  /*29e0*/  BSYNC.RECONVERGENT B6 ;  /* 0x0000000000067941 */ /* 0x000fea0003800200 */
.L_x_28:
[----:B------:R-:W0:Y:S01]  /*29f0*/  LDCU.64 UR4, c[0x0][0x3d0] ;  /* 0x00007a00ff0477ac */ /* 0x000e220008000a00 */
[----:B------:R-:W-:Y:S01]  /*2a00*/  SHF.R.S32.HI R3, RZ, 0x1f, R19 ;  /* 0x0000001fff037819 */ /* 0x000fe20000011413 */
[----:B------:R-:W-:Y:S01]  /*2a10*/  IMAD.MOV.U32 R2, RZ, RZ, R31 ;  /* 0x000000ffff027224 */ /* 0x000fe200078e001f */
[----:B------:R-:W-:Y:S01]  /*2a20*/  SHF.R.S32.HI R5, RZ, 0x1f, R19 ;  /* 0x0000001fff057819 */ /* 0x000fe20000011413 */
[----:B------:R-:W-:Y:S01]  /*2a30*/  IMAD.MOV.U32 R16, RZ, RZ, R30 ;  /* 0x000000ffff107224 */ /* 0x000fe200078e001e */
        /* <DEDUP_REMOVED lines=11> */
[----:B------:R-:W-:Y:S02]  /*2af0*/  HFMA2 R12, -RZ, RZ, 0, 5.9604644775390625e-08 ;  /* 0x00000001ff0c7431 */ /* 0x000fe400000001ff */
[----:B------:R-:W-:Y:S01]  /*2b00*/  IMAD.MOV.U32 R8, RZ, RZ, 0x2c ;  /* 0x0000002cff087424 */ /* 0x000fe200078e00ff */
[----:B------:R1:W2:Y:S01]  /*2b10*/  LDC.64 R14, c[0x4][R0] ;  /* 0x01000000000e7b82 */ /* 0x0002a20000000a00 */
[----:B------:R-:W3:Y:S01]  /*2b20*/  LDCU.64 UR6, c[0x4][0x18] ;  /* 0x01000300ff0677ac */ /* 0x000ee20008000a00 */
[----:B------:R-:W-:Y:S01]  /*2b30*/  IMAD.MOV.U32 R13, RZ, RZ, RZ ;  /* 0x000000ffff0d7224 */ /* 0x000fe200078e00ff */
[----:B------:R-:W4:Y:S01]  /*2b40*/  LDCU.64 UR8, c[0x4][0x8] ;  /* 0x01000100ff0877ac */ /* 0x000f220008000a00 */
[----:B0-----:R-:W-:Y:S02]  /*2b50*/  IMAD.U32 R4, RZ, RZ, UR4 ;  /* 0x00000004ff047e24 */ /* 0x001fe4000f8e00ff */
[----:B------:R-:W-:-:S02]  /*2b60*/  IMAD.U32 R5, RZ, RZ, UR5 ;  /* 0x00000005ff057e24 */ /* 0x000fc4000f8e00ff */
[----:B---3--:R-:W-:Y:S02]  /*2b70*/  IMAD.U32 R6, RZ, RZ, UR6 ;  /* 0x00000006ff067e24 */ /* 0x008fe4000f8e00ff */
[----:B------:R-:W-:Y:S02]  /*2b80*/  IMAD.U32 R7, RZ, RZ, UR7 ;  /* 0x00000007ff077e24 */ /* 0x000fe4000f8e00ff */
[----:B----4-:R-:W-:Y:S02]  /*2b90*/  IMAD.U32 R10, RZ, RZ, UR8 ;  /* 0x00000008ff0a7e24 */ /* 0x010fe4000f8e00ff */
[----:B-1----:R-:W-:-:S07]  /*2ba0*/  IMAD.U32 R11, RZ, RZ, UR9 ;  /* 0x00000009ff0b7e24 */ /* 0x002fce000f8e00ff */
[----:B------:R-:W-:-:S07]  /*2bb0*/  LEPC R20, `(.L_x_21) ;  /* 0x000000001014794e */ /* 0x000fce0000000000 */
[----:B--2---:R-:W-:Y:S05]  /*2bc0*/  CALL.ABS.NOINC R14 ;  /* 0x000000000e007343 */ /* 0x004fea0003c00000 */
.L_x_21:
[----:B0-234-:R-:W-:Y:S05]  /*2bd0*/  BSYNC.RECONVERGENT B7 ;  /* 0x0000000000077941 */ /* 0x01dfea0003800200 */
.L_x_20:
[----:B------:R-:W-:-:S04]  /*2be0*/  ISETP.NE.U32.AND P0, PT, R29, RZ, PT ;  /* 0x000000ff1d00720c */ /* 0x000fc80003f05070 */
[----:B------:R-:W-:-:S13]  /*2bf0*/  ISETP.NE.AND.EX P0, PT, R28, RZ, PT, P0 ;  /* 0x000000ff1c00720c */ /* 0x000fda0003f05300 */
[----:B------:R-:W-:Y:S05]  /*2c00*/  @!P0 EXIT ;  /* 0x000000000000894d */ /* 0x000fea0003800000 */
[----:B------:R-:W-:Y:S01]  /*2c10*/  BSSY.RECONVERGENT B7, `(.L_x_30) ;  /* 0x000014f000077945 */ /* 0x000fe20003800200 */
.L_x_51:
[C---:B------:R-:W-:Y:S01]  /*2c20*/  IMAD.SHL.U32 R28, R2.reuse, 0x8, RZ ;  /* 0x00000008021c7824 */ /* 0x040fe200078e00ff */
[----:B------:R-:W-:-:S04]  /*2c30*/  SHF.L.U64.HI R0, R2, 0x3, R16 ;  /* 0x0000000302007819 */ /* 0x000fc80000010210 */
[----:B------:R-:W-:-:S04]  /*2c40*/  IADD3 R36, P0, PT, R28, UR40, RZ ;  /* 0x000000281c247c10 */ /* 0x000fc8000ff1e0ff */
[----:B------:R-:W-:-:S05]  /*2c50*/  IADD3.X R37, PT, PT, R0, UR41, RZ, P0, !PT ;  /* 0x0000002900257c10 */ /* 0x000fca00087fe4ff */
[----:B------:R-:W2:Y:S01]  /*2c60*/  LDG.E.64 R4, desc[UR36][R36.64] ;  /* 0x0000002424047981 */ /* 0x000ea2000c1e1b00 */
[C---:B------:R-:W-:Y:S02]  /*2c70*/  IADD3 R34, P0, PT, R28.reuse, UR42, RZ ;  /* 0x0000002a1c227c10 */ /* 0x040fe4000ff1e0ff */
[C---:B------:R-:W-:Y:S02]  /*2c80*/  IADD3 R32, P1, PT, R28.reuse, UR44, RZ ;  /* 0x0000002c1c207c10 */ /* 0x040fe4000ff3e0ff */
[C---:B------:R-:W-:Y:S02]  /*2c90*/  IADD3 R30, P2, PT, R28.reuse, UR46, RZ ;  /* 0x0000002e1c1e7c10 */ /* 0x040fe4000ff5e0ff */
[----:B------:R-:W-:Y:S02]  /*2ca0*/  IADD3 R28, P3, PT, R28, UR48, RZ ;  /* 0x000000301c1c7c10 */ /* 0x000fe4000ff7e0ff */
[C---:B------:R-:W-:Y:S02]  /*2cb0*/  IADD3.X R35, PT, PT, R0.reuse, UR43, RZ, P0, !PT ;  /* 0x0000002b00237c10 */ /* 0x040fe400087fe4ff */
[----:B------:R-:W-:-:S02]  /*2cc0*/  IADD3.X R33, PT, PT, R0, UR45, RZ, P1, !PT ;  /* 0x0000002d00217c10 */ /* 0x000fc40008ffe4ff */
[C---:B------:R-:W-:Y:S01]  /*2cd0*/  IADD3.X R31, PT, PT, R0.reuse, UR47, RZ, P2, !PT ;  /* 0x0000002f001f7c10 */ /* 0x040fe200097fe4ff */
[----:B------:R0:W5:Y:S01]  /*2ce0*/  LDG.E.64 R26, desc[UR36][R34.64] ;  /* 0x00000024221a7981 */ /* 0x000162000c1e1b00 */
[----:B------:R-:W-:-:S03]  /*2cf0*/  IADD3.X R29, PT, PT, R0, UR49, RZ, P3, !PT ;  /* 0x00000031001d7c10 */ /* 0x000fc60009ffe4ff */
[----:B------:R0:W5:Y:S04]  /*2d00*/  LDG.E.64 R24, desc[UR36][R32.64] ;  /* 0x0000002420187981 */ /* 0x000168000c1e1b00 */
[----:B------:R0:W5:Y:S04]  /*2d10*/  LDG.E.64 R22, desc[UR36][R30.64] ;  /* 0x000000241e167981 */ /* 0x000168000c1e1b00 */
[----:B------:R0:W5:Y:S01]  /*2d20*/  LDG.E.64 R18, desc[UR36][R28.64] ;  /* 0x000000241c127981 */ /* 0x000162000c1e1b00 */
[----:B------:R-:W-:Y:S01]  /*2d30*/  BSSY.RECONVERGENT B6, `(.L_x_31) ;  /* 0x000001c000067945 */ /* 0x000fe20003800200 */
[----:B--2---:R-:W-:-:S02]  /*2d40*/  SHF.R.S32.HI R3, RZ, 0x1f, R5 ;  /* 0x0000001fff037819 */ /* 0x004fc40000011405 */
[----:B------:R-:W-:Y:S02]  /*2d50*/  SHF.R.S32.HI R7, RZ, 0x1f, R5 ;  /* 0x0000001fff077819 */ /* 0x000fe40000011405 */
[----:B------:R-:W-:Y:S02]  /*2d60*/  LOP3.LUT R3, R3, UR38, RZ, 0xc0, !PT ;  /* 0x0000002603037c12 */ /* 0x000fe4000f8ec0ff */
[----:B------:R-:W-:Y:S02]  /*2d70*/  LOP3.LUT R7, R7, UR39, RZ, 0xc0, !PT ;  /* 0x0000002707077c12 */ /* 0x000fe4000f8ec0ff */
[----:B------:R-:W-:-:S04]  /*2d80*/  IADD3 R0, P0, PT, R4, R3, RZ ;  /* 0x0000000304007210 */ /* 0x000fc80007f1e0ff */
[C---:B------:R-:W-:Y:S01]  /*2d90*/  ISETP.GT.U32.AND P1, PT, R0.reuse, -0x1, PT ;  /* 0xffffffff0000780c */ /* 0x040fe20003f24070 */
[----:B------:R-:W-:Y:S01]  /*2da0*/  IMAD.X R4, R5, 0x1, R7, P0 ;  /* 0x0000000105047824 */ /* 0x000fe200000e0607 */
[----:B------:R-:W-:-:S04]  /*2db0*/  ISETP.GE.U32.AND P0, PT, R0, UR38, PT ;  /* 0x0000002600007c0c */ /* 0x000fc8000bf06070 */
[C---:B------:R-:W-:Y:S02]  /*2dc0*/  ISETP.GE.AND.EX P0, PT, R4.reuse, UR39, PT, P0 ;  /* 0x0000002704007c0c */ /* 0x040fe4000bf06300 */
[----:B------:R-:W-:-:S13]  /*2dd0*/  ISETP.GT.AND.EX P1, PT, R4, -0x1, PT, P1 ;  /* 0xffffffff0400780c */ /* 0x000fda0003f24310 */
[----:B0-----:R-:W-:Y:S05]  /*2de0*/  @!P0 BRA P1, `(.L_x_32) ;  /* 0x0000000000408947 */ /* 0x001fea0000800000 */
        /* <DEDUP_REMOVED lines=15> */
[----:B--2--5:R-:W-:Y:S05]  /*2ee0*/  CALL.ABS.NOINC R14 ;  /* 0x000000000e007343 */ /* 0x024fea0003c00000 */
.L_x_32:
[----:B------:R-:W-:Y:S05]  /*2ef0*/  BSYNC.RECONVERGENT B6 ;  /* 0x0000000000067941 */ /* 0x000fea0003800200 */
.L_x_31:
[--C-:B-----5:R-:W-:Y:S01]  /*2f00*/  SHF.R.S32.HI R3, RZ, 0x1f, R27.reuse ;  /* 0x0000001fff037819 */ /* 0x120fe2000001141b */
[----:B------:R-:W-:Y:S01]  /*2f10*/  BSSY.RECONVERGENT B6, `(.L_x_33) ;  /* 0x000001b000067945 */ /* 0x000fe20003800200 */
[----:B------:R-:W-:Y:S02]  /*2f20*/  SHF.R.S32.HI R5, RZ, 0x1f, R27 ;  /* 0x0000001fff057819 */ /* 0x000fe4000001141b */
[----:B------:R-:W-:Y:S02]  /*2f30*/  LOP3.LUT R3, R3, UR38, RZ, 0xc0, !PT ;  /* 0x0000002603037c12 */ /* 0x000fe4000f8ec0ff */
[----:B------:R-:W-:Y:S02]  /*2f40*/  LOP3.LUT R5, R5, UR39, RZ, 0xc0, !PT ;  /* 0x0000002705057c12 */ /* 0x000fe4000f8ec0ff */
[----:B------:R-:W-:-:S04]  /*2f50*/  IADD3 R0, P0, PT, R26, R3, RZ ;  /* 0x000000031a007210 */ /* 0x000fc80007f1e0ff */
[----:B------:R-:W-:Y:S02]  /*2f60*/  IADD3.X R26, PT, PT, R27, R5, RZ, P0, !PT ;  /* 0x000000051b1a7210 */ /* 0x000fe400007fe4ff */
[C---:B------:R-:W-:Y:S02]  /*2f70*/  ISETP.GE.U32.AND P0, PT, R0.reuse, UR38, PT ;  /* 0x0000002600007c0c */ /* 0x040fe4000bf06070 */
[----:B------:R-:W-:Y:S02]  /*2f80*/  ISETP.GT.U32.AND P1, PT, R0, -0x1, PT ;  /* 0xffffffff0000780c */ /* 0x000fe40003f24070 */
        /* <DEDUP_REMOVED lines=19> */
.L_x_34:
[----:B------:R-:W-:Y:S05]  /*30c0*/  BSYNC.RECONVERGENT B6 ;  /* 0x0000000000067941 */ /* 0x000fea0003800200 */
.L_x_33:
[--C-:B------:R-:W-:Y:S01]  /*30d0*/  SHF.R.S32.HI R3, RZ, 0x1f, R25.reuse ;  /* 0x0000001fff037819 */ /* 0x100fe20000011419 */
[----:B------:R-:W-:Y:S01]  /*30e0*/  BSSY.RECONVERGENT B6, `(.L_x_35) ;  /* 0x000001b000067945 */ /* 0x000fe20003800200 */
        /* <DEDUP_REMOVED lines=26> */
.L_x_36:
[----:B------:R-:W-:Y:S05]  /*3290*/  BSYNC.RECONVERGENT B6 ;  /* 0x0000000000067941 */ /* 0x000fea0003800200 */
.L_x_35:
        /* <DEDUP_REMOVED lines=24> */
[----:B---3--:R-:W-:Y:S01]  /*3420*/  IMAD.U32 R10, RZ, RZ, UR8 ;  /* 0x00000008ff0a7e24 */ /* 0x008fe2000f8e00ff */
[----:B------:R-:W-:-:S07]  /*3430*/  MOV R11, UR9 ;  /* 0x00000009000b7c02 */ /* 0x000fce0008000f00 */
[----:B------:R-:W-:-:S07]  /*3440*/  LEPC R20, `(.L_x_38) ;  /* 0x000000001014794e */ /* 0x000fce0000000000 */
[----:B--2---:R-:W-:Y:S05]  /*3450*/  CALL.ABS.NOINC R14 ;  /* 0x000000000e007343 */ /* 0x004fea0003c00000 */
.L_x_38:
[----:B------:R-:W-:Y:S05]  /*3460*/  BSYNC.RECONVERGENT B6 ;  /* 0x0000000000067941 */ /* 0x000fea0003800200 */
.L_x_37:
        /* <DEDUP_REMOVED lines=14> */
[----:B------:R-:W-:Y:S02]  /*3550*/  HFMA2 R13, -RZ, RZ, 0, 0 ;  /* 0x00000000ff0d7431 */ /* 0x000fe400000001ff */
[----:B------:R-:W-:Y:S01]  /*3560*/  IMAD.MOV.U32 R8, RZ, RZ, 0x2c ;  /* 0x0000002cff087424 */ /* 0x000fe200078e00ff */
[----:B------:R-:W1:Y:S01]  /*3570*/  LDCU.64 UR6, c[0x4][0x18] ;  /* 0x01000300ff0677ac */ /* 0x000e620008000a00 */
[----:B------:R-:W2:Y:S01]  /*3580*/  LDC.64 R14, c[0x4][R14] ;  /* 0x010000000e0e7b82 */ /* 0x000ea20000000a00 */
[----:B------:R-:W-:Y:S01]  /*3590*/  IMAD.MOV.U32 R12, RZ, RZ, 0x1 ;  /* 0x00000001ff0c7424 */ /* 0x000fe200078e00ff */
        /* <DEDUP_REMOVED lines=9> */
.L_x_40:
[----:B------:R-:W-:Y:S05]  /*3630*/  BSYNC.RECONVERGENT B6 ;  /* 0x0000000000067941 */ /* 0x000fea0003800200 */
.L_x_39:
[----:B------:R-:W-:Y:S01]  /*3640*/  IMAD.SHL.U32 R0, R2, 0x8, RZ ;  /* 0x0000000802007824 */ /* 0x000fe200078e00ff */
[----:B------:R-:W-:Y:S01]  /*3650*/  SHF.R.U32.HI R3, RZ, 0x1d, R17 ;  /* 0x0000001dff037819 */ /* 0x000fe20000011611 */
[----:B------:R-:W-:Y:S02]  /*3660*/  IMAD.SHL.U32 R23, R17, 0x8, RZ ;  /* 0x0000000811177824 */ /* 0x000fe400078e00ff */
[----:B------:R-:W-:-:S05]  /*3670*/  VIADD R4, R0, UR55 ;  /* 0x0000003700047c36 */ /* 0x000fca0008000000 */
[----:B------:R-:W-:-:S05]  /*3680*/  IADD3 R4, P0, PT, R23, R4, RZ ;  /* 0x0000000417047210 */ /* 0x000fca0007f1e0ff */
[----:B------:R-:W-:-:S06]  /*3690*/  IMAD.X R5, R3, 0x1, R37, P0 ;  /* 0x0000000103057824 */ /* 0x000fcc00000e0625 */
[----:B------:R-:W2:Y:S01]  /*36a0*/  LDG.E.64 R4, desc[UR36][R4.64] ;  /* 0x0000002404047981 */ /* 0x000ea2000c1e1b00 */
[C---:B------:R-:W-:Y:S01]  /*36b0*/  VIADD R26, R0.reuse, UR54 ;  /* 0x00000036001a7c36 */ /* 0x040fe20008000000 */
[C---:B------:R-:W-:Y:S01]  /*36c0*/  IADD3 R18, P3, PT, R23.reuse, R28, RZ ;  /* 0x0000001c17127210 */ /* 0x040fe20007f7e0ff */
[C---:B------:R-:W-:Y:S02]  /*36d0*/  VIADD R24, R0.reuse, UR53 ;  /* 0x0000003500187c36 */ /* 0x040fe40008000000 */
[----:B------:R-:W-:Y:S01]  /*36e0*/  VIADD R0, R0, UR52 ;  /* 0x0000003400007c36 */ /* 0x000fe20008000000 */
[----:B------:R-:W-:Y:S01]  /*36f0*/  IADD3 R26, P0, PT, R23, R26, RZ ;  /* 0x0000001a171a7210 */ /* 0x000fe20007f1e0ff */
[----:B------:R-:W-:Y:S01]  /*3700*/  IMAD.X R19, R3, 0x1, R29, P3 ;  /* 0x0000000103137824 */ /* 0x000fe200018e061d */
[C---:B------:R-:W-:Y:S02]  /*3710*/  IADD3 R24, P1, PT, R23.reuse, R24, RZ ;  /* 0x0000001817187210 */ /* 0x040fe40007f3e0ff */
[----:B------:R-:W-:Y:S01]  /*3720*/  IADD3 R22, P2, PT, R23, R0, RZ ;  /* 0x0000000017167210 */ /* 0x000fe20007f5e0ff */
[----:B------:R-:W-:-:S02]  /*3730*/  IMAD.X R27, R3, 0x1, R35, P0 ;  /* 0x00000001031b7824 */ /* 0x000fc400000e0623 */
[C---:B------:R-:W-:Y:S01]  /*3740*/  IMAD.X R25, R3.reuse, 0x1, R33, P1 ;  /* 0x0000000103197824 */ /* 0x040fe200008e0621 */
[----:B------:R-:W5:Y:S01]  /*3750*/  LDG.E.64 R18, desc[UR36][R18.64] ;  /* 0x0000002412127981 */ /* 0x000f62000c1e1b00 */
[----:B------:R-:W-:-:S03]  /*3760*/  IMAD.X R23, R3, 0x1, R31, P2 ;  /* 0x0000000103177824 */ /* 0x000fc600010e061f */
[----:B------:R-:W5:Y:S04]  /*3770*/  LDG.E.64 R26, desc[UR36][R26.64] ;  /* 0x000000241a1a7981 */ /* 0x000f68000c1e1b00 */
[----:B------:R-:W5:Y:S04]  /*3780*/  LDG.E.64 R24, desc[UR36][R24.64] ;  /* 0x0000002418187981 */ /* 0x000f68000c1e1b00 */
[----:B------:R-:W5:Y:S01]  /*3790*/  LDG.E.64 R22, desc[UR36][R22.64] ;  /* 0x0000002416167981 */ /* 0x000f62000c1e1b00 */
        /* <DEDUP_REMOVED lines=27> */
[----:B--2--5:R-:W-:Y:S05]  /*3950*/  CALL.ABS.NOINC R14 ;  /* 0x000000000e007343 */ /* 0x024fea0003c00000 */
.L_x_42:
[----:B------:R-:W-:Y:S05]  /*3960*/  BSYNC.RECONVERGENT B6 ;  /* 0x0000000000067941 */ /* 0x000fea0003800200 */
.L_x_41:
[--C-:B-----5:R-:W-:Y:S01]  /*3970*/  SHF.R.S32.HI R3, RZ, 0x1f, R27.reuse ;  /* 0x0000001fff037819 */ /* 0x120fe2000001141b */
        /* <DEDUP_REMOVED lines=27> */
.L_x_44:
[----:B------:R-:W-:Y:S05]  /*3b30*/  BSYNC.RECONVERGENT B6 ;  /* 0x0000000000067941 */ /* 0x000fea0003800200 */
.L_x_43:
        /* <DEDUP_REMOVED lines=14> */
[----:B------:R-:W-:Y:S02]  /*3c20*/  HFMA2 R8, -RZ, RZ, 0, 2.50339508056640625e-06 ;  /* 0x0000002aff087431 */ /* 0x000fe400000001ff */
        /* <DEDUP_REMOVED lines=13> */
.L_x_46:
[----:B------:R-:W-:Y:S05]  /*3d00*/  BSYNC.RECONVERGENT B6 ;  /* 0x0000000000067941 */ /* 0x000fea0003800200 */
.L_x_45:
        /* <DEDUP_REMOVED lines=15> */
[----:B------:R1:W2:Y:S01]  /*3e00*/  LDC.64 R14, c[0x4][R0] ;  /* 0x01000000000e7b82 */ /* 0x0002a20000000a00 */
[----:B------:R-:W3:Y:S01]  /*3e10*/  LDCU.64 UR6, c[0x4][0x18] ;  /* 0x01000300ff0677ac */ /* 0x000ee20008000a00 */
[----:B------:R-:W-:Y:S02]  /*3e20*/  IMAD.MOV.U32 R12, RZ, RZ, 0x1 ;  /* 0x00000001ff0c7424 */ /* 0x000fe400078e00ff */
[----:B------:R-:W-:Y:S01]  /*3e30*/  IMAD.MOV.U32 R13, RZ, RZ, RZ ;  /* 0x000000ffff0d7224 */ /* 0x000fe200078e00ff */
[----:B------:R-:W4:Y:S01]  /*3e40*/  LDCU.64 UR8, c[0x4][0x8] ;  /* 0x01000100ff0877ac */ /* 0x000f220008000a00 */
[----:B0-----:R-:W-:-:S02]  /*3e50*/  IMAD.U32 R4, RZ, RZ, UR4 ;  /* 0x00000004ff047e24 */ /* 0x001fc4000f8e00ff */
[----:B------:R-:W-:Y:S02]  /*3e60*/  IMAD.U32 R5, RZ, RZ, UR5 ;  /* 0x00000005ff057e24 */ /* 0x000fe4000f8e00ff */
[----:B---3--:R-:W-:Y:S02]  /*3e70*/  IMAD.U32 R6, RZ, RZ, UR6 ;  /* 0x00000006ff067e24 */ /* 0x008fe4000f8e00ff */
[----:B------:R-:W-:Y:S02]  /*3e80*/  IMAD.U32 R7, RZ, RZ, UR7 ;  /* 0x00000007ff077e24 */ /* 0x000fe4000f8e00ff */
[----:B----4-:R-:W-:Y:S02]  /*3e90*/  IMAD.U32 R10, RZ, RZ, UR8 ;  /* 0x00000008ff0a7e24 */ /* 0x010fe4000f8e00ff */
[----:B-1----:R-:W-:-:S07]  /*3ea0*/  IMAD.U32 R11, RZ, RZ, UR9 ;  /* 0x00000009ff0b7e24 */ /* 0x002fce000f8e00ff */
[----:B------:R-:W-:-:S07]  /*3eb0*/  LEPC R20, `(.L_x_48) ;  /* 0x000000001014794e */ /* 0x000fce0000000000 */
[----:B--2---:R-:W-:Y:S05]  /*3ec0*/  CALL.ABS.NOINC R14 ;  /* 0x000000000e007343 */ /* 0x004fea0003c00000 */
.L_x_48:
[----:B------:R-:W-:Y:S05]  /*3ed0*/  BSYNC.RECONVERGENT B6 ;  /* 0x0000000000067941 */ /* 0x000fea0003800200 */
.L_x_47:
[--C-:B------:R-:W-:Y:S01]  /*3ee0*/  SHF.R.S32.HI R3, RZ, 0x1f, R19.reuse ;  /* 0x0000001fff037819 */ /* 0x100fe20000011413 */
        /* <DEDUP_REMOVED lines=27> */
.L_x_50:
[----:B------:R-:W-:Y:S05]  /*40a0*/  BSYNC.RECONVERGENT B6 ;  /* 0x0000000000067941 */ /* 0x000fea0003800200 */
.L_x_49:
[----:B------:R-:W-:-:S04]  /*40b0*/  LEA R2, P0, R17, R2, 0x1 ;  /* 0x0000000211027211 */ /* 0x000fc800078008ff */
[----:B------:R-:W-:Y:S02]  /*40c0*/  LEA.HI.X R16, R17, R16, RZ, 0x1, P0 ;  /* 0x0000001011107211 */ /* 0x000fe400000f0cff */
[----:B------:R-:W-:-:S04]  /*40d0*/  ISETP.GE.U32.AND P0, PT, R2, UR50, PT ;  /* 0x0000003202007c0c */ /* 0x000fc8000bf06070 */
[----:B------:R-:W-:-:S13]  /*40e0*/  ISETP.GE.AND.EX P0, PT, R16, UR51, PT, P0 ;  /* 0x0000003310007c0c */ /* 0x000fda000bf06300 */
[----:B------:R-:W-:Y:S05]  /*40f0*/  @!P0 BRA `(.L_x_51) ;  /* 0xffffffe800c88947 */ /* 0x000fea000383ffff */
[----:B------:R-:W-:Y:S05]  /*4100*/  BSYNC.RECONVERGENT B7 ;  /* 0x0000000000077941 */ /* 0x000fea0003800200 */
.L_x_30:
[----:B------:R-:W-:Y:S05]  /*4110*/  EXIT ;  /* 0x000000000000794d */ /* 0x000fea0003800000 */
        .weak           $__internal_0_$__cuda_sm20_div_u64
        .type           $__internal_0_$__cuda_sm20_div_u64,@function
        .size           $__internal_0_$__cuda_sm20_div_u64,(.L_x_53 - $__internal_0_$__cuda_sm20_div_u64)
$__internal_0_$__cuda_sm20_div_u64:
[----:B------:R-:W-:Y:S02]  /*4120*/  IMAD.MOV.U32 R12, RZ, RZ, R17 ;  /* 0x000000ffff0c7224 */ /* 0x000fe400078e0011 */
[----:B------:R-:W-:-:S04]  /*4130*/  IMAD.MOV.U32 R13, RZ, RZ, RZ ;  /* 0x000000ffff0d7224 */ /* 0x000fc800078e00ff */
[----:B------:R-:W0:Y:S08]  /*4140*/  I2F.U64.RP R5, R12 ;  /* 0x0000000c00057312 */ /* 0x000e300000309000 */
[----:B0-----:R-:W0:Y:S02]  /*4150*/  MUFU.RCP R5, R5 ;  /* 0x0000000500057308 */ /* 0x001e240000001000 */
[----:B0-----:R-:W-:-:S06]  /*4160*/  VIADD R8, R5, 0x1ffffffe ;  /* 0x1ffffffe05087836 */ /* 0x001fcc0000000000 */
[----:B------:R-:W0:Y:S02]  /*4170*/  F2I.U64.TRUNC R8, R8 ;  /* 0x0000000800087311 */ /* 0x000e24000020d800 */
[----:B0-----:R-:W-:-:S04]  /*4180*/  IMAD.WIDE.U32 R10, R8, R17, RZ ;  /* 0x00000011080a7225 */ /* 0x001fc800078e00ff */
[----:B------:R-:W-:Y:S01]  /*4190*/  IMAD R11, R9, R17, R11 ;  /* 0x00000011090b7224 */ /* 0x000fe200078e020b */
[----:B------:R-:W-:-:S04]  /*41a0*/  IADD3 R7, P0, PT, RZ, -R10, RZ ;  /* 0x8000000aff077210 */ /* 0x000fc80007f1e0ff */
[----:B------:R-:W-:Y:S01]  /*41b0*/  IADD3.X R15, PT, PT, RZ, ~R11, RZ, P0, !PT ;  /* 0x8000000bff0f7210 */ /* 0x000fe200007fe4ff */
[----:B------:R-:W-:-:S04]  /*41c0*/  IMAD.HI.U32 R10, R8, R7, RZ ;  /* 0x00000007080a7227 */ /* 0x000fc800078e00ff */
[----:B------:R-:W-:Y:S02]  /*41d0*/  IMAD.MOV.U32 R11, RZ, RZ, R8 ;  /* 0x000000ffff0b7224 */ /* 0x000fe400078e0008 */
[-C--:B------:R-:W-:Y:S02]  /*41e0*/  IMAD R13, R9, R15.reuse, RZ ;  /* 0x0000000f090d7224 */ /* 0x080fe400078e02ff */
[----:B------:R-:W-:-:S04]  /*41f0*/  IMAD.WIDE.U32 R10, P0, R8, R15, R10 ;  /* 0x0000000f080a7225 */ /* 0x000fc8000780000a */
[----:B------:R-:W-:-:S04]  /*4200*/  IMAD.HI.U32 R5, R9, R15, RZ ;  /* 0x0000000f09057227 */ /* 0x000fc800078e00ff */
[----:B------:R-:W-:-:S04]  /*4210*/  IMAD.HI.U32 R10, P1, R9, R7, R10 ;  /* 0x00000007090a7227 */ /* 0x000fc8000782000a */
[----:B------:R-:W-:Y:S01]  /*4220*/  IMAD.X R5, R5, 0x1, R9, P0 ;  /* 0x0000000105057824 */ /* 0x000fe200000e0609 */
[----:B------:R-:W-:-:S04]  /*4230*/  IADD3 R11, P2, PT, R13, R10, RZ ;  /* 0x0000000a0d0b7210 */ /* 0x000fc80007f5e0ff */
[----:B------:R-:W-:Y:S01]  /*4240*/  IADD3.X R5, PT, PT, RZ, RZ, R5, P2, P1 ;  /* 0x000000ffff057210 */ /* 0x000fe200017e2405 */
[----:B------:R-:W-:-:S03]  /*4250*/  IMAD.WIDE.U32 R8, R11, R17, RZ ;  /* 0x000000110b087225 */ /* 0x000fc600078e00ff */
[----:B------:R-:W-:Y:S01]  /*4260*/  IADD3 R7, P0, PT, RZ, -R8, RZ ;  /* 0x80000008ff077210 */ /* 0x000fe20007f1e0ff */
[----:B------:R-:W-:Y:S02]  /*4270*/  IMAD R8, R5, R17, R9 ;  /* 0x0000001105087224 */ /* 0x000fe400078e0209 */
[----:B------:R-:W-:Y:S02]  /*4280*/  IMAD.MOV.U32 R9, RZ, RZ, RZ ;  /* 0x000000ffff097224 */ /* 0x000fe400078e00ff */
[----:B------:R-:W-:-:S04]  /*4290*/  IMAD.HI.U32 R10, R11, R7, RZ ;  /* 0x000000070b0a7227 */ /* 0x000fc800078e00ff */
[----:B------:R-:W-:-:S04]  /*42a0*/  IMAD.X R8, RZ, RZ, ~R8, P0 ;  /* 0x000000ffff087224 */ /* 0x000fc800000e0e08 */
[----:B------:R-:W-:-:S04]  /*42b0*/  IMAD.WIDE.U32 R10, P0, R11, R8, R10 ;  /* 0x000000080b0a7225 */ /* 0x000fc8000780000a */
[C---:B------:R-:W-:Y:S02]  /*42c0*/  IMAD R12, R5.reuse, R8, RZ ;  /* 0x00000008050c7224 */ /* 0x040fe400078e02ff */
[----:B------:R-:W-:-:S04]  /*42d0*/  IMAD.HI.U32 R7, P1, R5, R7, R10 ;  /* 0x0000000705077227 */ /* 0x000fc8000782000a */
[----:B------:R-:W-:Y:S01]  /*42e0*/  IMAD.HI.U32 R8, R5, R8, RZ ;  /* 0x0000000805087227 */ /* 0x000fe200078e00ff */
[----:B------:R-:W-:-:S03]  /*42f0*/  IADD3 R7, P2, PT, R12, R7, RZ ;  /* 0x000000070c077210 */ /* 0x000fc60007f5e0ff */
[----:B------:R-:W-:Y:S02]  /*4300*/  IMAD.X R5, R8, 0x1, R5, P0 ;  /* 0x0000000108057824 */ /* 0x000fe400000e0605 */
[----:B------:R-:W-:-:S03]  /*4310*/  IMAD.HI.U32 R8, R7, R4, RZ ;  /* 0x0000000407087227 */ /* 0x000fc600078e00ff */
[----:B------:R-:W-:Y:S01]  /*4320*/  IADD3.X R5, PT, PT, RZ, RZ, R5, P2, P1 ;  /* 0x000000ffff057210 */ /* 0x000fe200017e2405 */
[----:B------:R-:W-:-:S04]  /*4330*/  IMAD.WIDE.U32 R8, R7, R3, R8 ;  /* 0x0000000307087225 */ /* 0x000fc800078e0008 */
[C---:B------:R-:W-:Y:S02]  /*4340*/  IMAD R7, R5.reuse, R3, RZ ;  /* 0x0000000305077224 */ /* 0x040fe400078e02ff */
[----:B------:R-:W-:-:S04]  /*4350*/  IMAD.HI.U32 R8, P0, R5, R4, R8 ;  /* 0x0000000405087227 */ /* 0x000fc80007800008 */
[----:B------:R-:W-:Y:S01]  /*4360*/  IMAD.HI.U32 R5, R5, R3, RZ ;  /* 0x0000000305057227 */ /* 0x000fe200078e00ff */
[----:B------:R-:W-:-:S03]  /*4370*/  IADD3 R10, P1, PT, R7, R8, RZ ;  /* 0x00000008070a7210 */ /* 0x000fc60007f3e0ff */
[----:B------:R-:W-:Y:S02]  /*4380*/  IMAD.X R5, RZ, RZ, R5, P0 ;  /* 0x000000ffff057224 */ /* 0x000fe400000e0605 */
[----:B------:R-:W-:-:S04]  /*4390*/  IMAD.WIDE.U32 R8, R10, R17, RZ ;  /* 0x000000110a087225 */ /* 0x000fc800078e00ff */
[----:B------:R-:W-:Y:S01]  /*43a0*/  IMAD.X R5, RZ, RZ, R5, P1 ;  /* 0x000000ffff057224 */ /* 0x000fe200008e0605 */
[----:B------:R-:W-:-:S03]  /*43b0*/  IADD3 R14, P0, PT, -R8, R4, RZ ;  /* 0x00000004080e7210 */ /* 0x000fc60007f1e1ff */
[----:B------:R-:W-:Y:S01]  /*43c0*/  IMAD R12, R5, R17, R9 ;  /* 0x00000011050c7224 */ /* 0x000fe200078e0209 */
[----:B------:R-:W-:-:S03]  /*43d0*/  IADD3 R4, P1, PT, -R17, R14, RZ ;  /* 0x0000000e11047210 */ /* 0x000fc60007f3e1ff */
[----:B------:R-:W-:Y:S01]  /*43e0*/  IMAD.X R12, R3, 0x1, ~R12, P0 ;  /* 0x00000001030c7824 */ /* 0x000fe200000e0e0c */
[----:B------:R-:W-:Y:S02]  /*43f0*/  ISETP.GE.U32.AND P0, PT, R14, R17, PT ;  /* 0x000000110e00720c */ /* 0x000fe40003f06070 */
[----:B------:R-:W-:Y:S02]  /*4400*/  IADD3 R3, P2, PT, R10, 0x1, RZ ;  /* 0x000000010a037810 */ /* 0x000fe40007f5e0ff */
[C---:B------:R-:W-:Y:S02]  /*4410*/  ISETP.GE.U32.AND.EX P0, PT, R12.reuse, RZ, PT, P0 ;  /* 0x000000ff0c00720c */ /* 0x040fe40003f06100 */
[----:B------:R-:W-:Y:S01]  /*4420*/  IADD3.X R7, PT, PT, R12, -0x1, RZ, P1, !PT ;  /* 0xffffffff0c077810 */ /* 0x000fe20000ffe4ff */
[----:B------:R-:W-:Y:S01]  /*4430*/  IMAD.X R8, RZ, RZ, R5, P2 ;  /* 0x000000ffff087224 */ /* 0x000fe200010e0605 */
[----:B------:R-:W-:Y:S02]  /*4440*/  SEL R4, R4, R14, P0 ;  /* 0x0000000e04047207 */ /* 0x000fe40000000000 */
[----:B------:R-:W-:-:S02]  /*4450*/  SEL R3, R3, R10, P0 ;  /* 0x0000000a03037207 */ /* 0x000fc40000000000 */
[----:B------:R-:W-:Y:S02]  /*4460*/  SEL R7, R7, R12, P0 ;  /* 0x0000000c07077207 */ /* 0x000fe40000000000 */
[----:B------:R-:W-:Y:S02]  /*4470*/  SEL R8, R8, R5, P0 ;  /* 0x0000000508087207 */ /* 0x000fe40000000000 */
[----:B------:R-:W-:Y:S02]  /*4480*/  ISETP.GE.U32.AND P0, PT, R4, R17, PT ;  /* 0x000000110400720c */ /* 0x000fe40003f06070 */
[----:B------:R-:W-:Y:S02]  /*4490*/  IADD3 R4, P2, PT, R3, 0x1, RZ ;  /* 0x0000000103047810 */ /* 0x000fe40007f5e0ff */
[----:B------:R-:W-:Y:S02]  /*44a0*/  ISETP.NE.U32.AND P1, PT, R17, RZ, PT ;  /* 0x000000ff1100720c */ /* 0x000fe40003f25070 */
[----:B------:R-:W-:Y:S01]  /*44b0*/  ISETP.GE.U32.AND.EX P0, PT, R7, RZ, PT, P0 ;  /* 0x000000ff0700720c */ /* 0x000fe20003f06100 */
[----:B------:R-:W-:Y:S01]  /*44c0*/  IMAD.X R5, RZ, RZ, R8, P2 ;  /* 0x000000ffff057224 */ /* 0x000fe200010e0608 */
[----:B------:R-:W-:Y:S01]  /*44d0*/  ISETP.NE.AND.EX P1, PT, RZ, RZ, PT, P1 ;  /* 0x000000ffff00720c */ /* 0x000fe20003f25310 */
[----:B------:R-:W-:Y:S01]  /*44e0*/  IMAD.MOV.U32 R7, RZ, RZ, 0x0 ;  /* 0x00000000ff077424 */ /* 0x000fe200078e00ff */
[----:B------:R-:W-:-:S02]  /*44f0*/  SEL R4, R4, R3, P0 ;  /* 0x0000000304047207 */ /* 0x000fc40000000000 */
[----:B------:R-:W-:Y:S02]  /*4500*/  SEL R5, R5, R8, P0 ;  /* 0x0000000805057207 */ /* 0x000fe40000000000 */
[----:B------:R-:W-:Y:S02]  /*4510*/  SEL R4, R4, 0xffffffff, P1 ;  /* 0xffffffff04047807 */ /* 0x000fe40000800000 */
[----:B------:R-:W-:Y:S01]  /*4520*/  SEL R5, R5, 0xffffffff, P1 ;  /* 0xffffffff05057807 */ /* 0x000fe20000800000 */
[----:B------:R-:W-:Y:S06]  /*4530*/  RET.REL.NODEC R6 `(_Z15selectAddKernelPKfPKlS0_S2_S0_S2_S0_S2_S0_S2_lllPf) ;  /* 0xffffffb806b07950 */ /* 0x000fec0003c3ffff */
.L_x_52:
[----:B------:R-:W-:-:S00]  /*4540*/  BRA `(.L_x_52) ;  /* 0xfffffffc00fc7947 */ /* 0x000fc0000383ffff */
[----:B------:R-:W-:-:S00]  /*4550*/  NOP ;  /* 0x0000000000007918 */ /* 0x000fc00000000000 */
        /* <DEDUP_REMOVED lines=10> */
.L_x_53:


//--------------------- .nv.global.init           --------------------------
	.section	.nv.global.init,"aw",@progbits
.nv.global.init:
	.type		$str$1,@object
	.size		$str$1,($str$5 - $str$1)
$str$1:
        /*0000*/ 	.byte	0x2f, 0x74, 0x6d, 0x70, 0x2f, 0x73, 0x61, 0x73, 0x73, 0x5f, 0x63, 0x75, 0x5f, 0x34, 0x70, 0x6e
        /*0010*/ 	.byte	0x6d, 0x6e, 0x74, 0x66, 0x62, 0x2f, 0x6b, 0x2e, 0x63, 0x75, 0x00
	.type		$str$5,@object
	.size		$str$5,($str$3 - $str$5)
$str$5:
        /*001b*/ 	.byte	0x28, 0x30, 0x20, 0x3c, 0x3d, 0x20, 0x69, 0x6e, 0x64, 0x65, 0x78, 0x34, 0x29, 0x20, 0x26, 0x26
        /*002b*/ 	.byte	0x20, 0x28, 0x69, 0x6e, 0x64, 0x65, 0x78, 0x34, 0x20, 0x3c, 0x20, 0x6e, 0x5f, 0x76, 0x61, 0x6c
        /*003b*/ 	.byte	0x5f, 0x63, 0x68, 0x6f, 0x69, 0x63, 0x65, 0x29, 0x00
	.type		$str$3,@object
	.size		$str$3,($str - $str$3)
$str$3:
        /*0044*/ 	.byte	0x28, 0x30, 0x20, 0x3c, 0x3d, 0x20, 0x69, 0x6e, 0x64, 0x65, 0x78, 0x32, 0x29, 0x20, 0x26, 0x26
        /*0054*/ 	.byte	0x20, 0x28, 0x69, 0x6e, 0x64, 0x65, 0x78, 0x32, 0x20, 0x3c, 0x20, 0x6e, 0x5f, 0x76, 0x61, 0x6c
        /*0064*/ 	.byte	0x5f, 0x63, 0x68, 0x6f, 0x69, 0x63, 0x65, 0x29, 0x00
	.type		$str,@object
	.size		$str,($str$4 - $str)
$str:
        /*006d*/ 	.byte	0x28, 0x30, 0x20, 0x3c, 0x3d, 0x20, 0x69, 0x6e, 0x64, 0x65, 0x78, 0x30, 0x29, 0x20, 0x26, 0x26
        /*007d*/ 	.byte	0x20, 0x28, 0x69, 0x6e, 0x64, 0x65, 0x78, 0x30, 0x20, 0x3c, 0x20, 0x6e, 0x5f, 0x76, 0x61, 0x6c
        /*008d*/ 	.byte	0x5f, 0x63, 0x68, 0x6f, 0x69, 0x63, 0x65, 0x29, 0x00
	.type		$str$4,@object
	.size		$str$4,($str$2 - $str$4)
$str$4:
        /*0096*/ 	.byte	0x28, 0x30, 0x20, 0x3c, 0x3d, 0x20, 0x69, 0x6e, 0x64, 0x65, 0x78, 0x33, 0x29, 0x20, 0x26, 0x26
        /*00a6*/ 	.byte	0x20, 0x28, 0x69, 0x6e, 0x64, 0x65, 0x78, 0x33, 0x20, 0x3c, 0x20, 0x6e, 0x5f, 0x76, 0x61, 0x6c
        /*00b6*/ 	.byte	0x5f, 0x63, 0x68, 0x6f, 0x69, 0x63, 0x65, 0x29, 0x00
	.type		$str$2,@object
	.size		$str$2,(__unnamed_1 - $str$2)
$str$2:
        /*00bf*/ 	.byte	0x28, 0x30, 0x20, 0x3c, 0x3d, 0x20, 0x69, 0x6e, 0x64, 0x65, 0x78, 0x31, 0x29, 0x20, 0x26, 0x26
        /*00cf*/ 	.byte	0x20, 0x28, 0x69, 0x6e, 0x64, 0x65, 0x78, 0x31, 0x20, 0x3c, 0x20, 0x6e, 0x5f, 0x76, 0x61, 0x6c
        /*00df*/ 	.byte	0x5f, 0x63, 0x68, 0x6f, 0x69, 0x63, 0x65, 0x29, 0x00
	.type		__unnamed_1,@object
	.size		__unnamed_1,(.L_0 - __unnamed_1)
__unnamed_1:
        /*00e8*/ 	.byte	0x76, 0x6f, 0x69, 0x64, 0x20, 0x73, 0x65, 0x6c, 0x65, 0x63, 0x74, 0x41, 0x64, 0x64, 0x4b, 0x65
        /* <DEDUP_REMOVED lines=14> */
        /*01d8*/ 	.byte	0x66, 0x6c, 0x6f, 0x61, 0x74, 0x20, 0x2a, 0x29, 0x00
.L_0:


//--------------------- .nv.shared.reserved.0     --------------------------
	.section	.nv.shared.reserved.0,"aw",@nobits
	.weak		__nv_reservedSMEM_offset_0_alias
	.size		__nv_reservedSMEM_offset_0_alias, 0, 64
	.other		__nv_reservedSMEM_offset_0_alias,@"STO_CUDA_RESERVED_SHARED STV_DEFAULT"
__nv_reservedSMEM_offset_0_alias:
	.zero		0
	.zero		64


//--------------------- .nv.constant0._Z15selectAddKernelPKfPKlS0_S2_S0_S2_S0_S2_S0_S2_lllPf --------------------------
	.section	.nv.constant0._Z15selectAddKernelPKfPKlS0_S2_S0_S2_S0_S2_S0_S2_lllPf,"a",@progbits
	.sectionflags	@""
	.align	4
.nv.constant0._Z15selectAddKernelPKfPKlS0_S2_S0_S2_S0_S2_S0_S2_lllPf:
	.zero		1008


//--------------------- SYMBOLS --------------------------

	.type		.nv.reservedSmem.offset0,@object
	.size		.nv.reservedSmem.offset0,0x4
	.type		__assertfail,@function
